//
// Generated by NVIDIA NVVM Compiler
//
// Compiler Build ID: CL-36424714
// Cuda compilation tools, release 13.0, V13.0.88
// Based on NVVM 20.0.0
//

.version 9.0
.target sm_100
.address_size 64

	// .globl	_Z17calculateClustersP5PointiS0_iPi

.visible .entry _Z17calculateClustersP5PointiS0_iPi(
	.param .u64 .ptr .align 1 _Z17calculateClustersP5PointiS0_iPi_param_0,
	.param .u32 _Z17calculateClustersP5PointiS0_iPi_param_1,
	.param .u64 .ptr .align 1 _Z17calculateClustersP5PointiS0_iPi_param_2,
	.param .u32 _Z17calculateClustersP5PointiS0_iPi_param_3,
	.param .u64 .ptr .align 1 _Z17calculateClustersP5PointiS0_iPi_param_4
)
{
	.reg .pred 	%p<26>;
	.reg .b32 	%r<78>;
	.reg .b64 	%rd<21>;
	.reg .b64 	%fd<132>;

	ld.param.u64 	%rd7, [_Z17calculateClustersP5PointiS0_iPi_param_0];
	ld.param.u32 	%r31, [_Z17calculateClustersP5PointiS0_iPi_param_1];
	ld.param.u64 	%rd9, [_Z17calculateClustersP5PointiS0_iPi_param_2];
	ld.param.u32 	%r32, [_Z17calculateClustersP5PointiS0_iPi_param_3];
	ld.param.u64 	%rd8, [_Z17calculateClustersP5PointiS0_iPi_param_4];
	cvta.to.global.u64 	%rd1, %rd9;
	mov.u32 	%r33, %ctaid.x;
	mov.u32 	%r1, %ntid.x;
	mov.u32 	%r34, %tid.x;
	mad.lo.s32 	%r65, %r33, %r1, %r34;
	setp.ge.s32 	%p1, %r65, %r31;
	@%p1 bra 	$L__BB0_15;
	setp.lt.s32 	%p2, %r32, 1;
	@%p2 bra 	$L__BB0_15;
	and.b32  	%r3, %r32, 7;
	add.s32 	%r4, %r3, -1;
	and.b32  	%r5, %r32, 3;
	and.b32  	%r6, %r32, 2147483640;
	and.b32  	%r7, %r32, 1;
	cvta.to.global.u64 	%rd2, %rd8;
	cvta.to.global.u64 	%rd3, %rd7;
	mov.u32 	%r36, %nctaid.x;
	mul.lo.s32 	%r8, %r1, %r36;
	add.s64 	%rd4, %rd1, 64;
$L__BB0_3:
	setp.lt.u32 	%p3, %r32, 8;
	mul.wide.s32 	%rd10, %r65, 16;
	add.s64 	%rd11, %rd3, %rd10;
	ld.global.f64 	%fd1, [%rd11];
	ld.global.f64 	%fd2, [%rd11+8];
	mov.f64 	%fd129, 0d7FEFFFFFFFFFFFFF;
	mov.b32 	%r72, 0;
	@%p3 bra 	$L__BB0_6;
	mov.f64 	%fd129, 0d7FEFFFFFFFFFFFFF;
	mov.b32 	%r66, 0;
	mov.u64 	%rd20, %rd4;
$L__BB0_5:
	.pragma "nounroll";
	ld.global.f64 	%fd12, [%rd20+-64];
	ld.global.f64 	%fd13, [%rd20+-56];
	sub.f64 	%fd14, %fd1, %fd12;
	sub.f64 	%fd15, %fd2, %fd13;
	mul.f64 	%fd16, %fd15, %fd15;
	fma.rn.f64 	%fd17, %fd14, %fd14, %fd16;
	sqrt.rn.f64 	%fd18, %fd17;
	setp.lt.f64 	%p4, %fd18, %fd129;
	selp.b32 	%r40, %r66, %r77, %p4;
	selp.f64 	%fd19, %fd18, %fd129, %p4;
	ld.global.f64 	%fd20, [%rd20+-48];
	ld.global.f64 	%fd21, [%rd20+-40];
	sub.f64 	%fd22, %fd1, %fd20;
	sub.f64 	%fd23, %fd2, %fd21;
	mul.f64 	%fd24, %fd23, %fd23;
	fma.rn.f64 	%fd25, %fd22, %fd22, %fd24;
	sqrt.rn.f64 	%fd26, %fd25;
	setp.lt.f64 	%p5, %fd26, %fd19;
	add.s32 	%r41, %r66, 1;
	selp.b32 	%r42, %r41, %r40, %p5;
	selp.f64 	%fd27, %fd26, %fd19, %p5;
	ld.global.f64 	%fd28, [%rd20+-32];
	ld.global.f64 	%fd29, [%rd20+-24];
	sub.f64 	%fd30, %fd1, %fd28;
	sub.f64 	%fd31, %fd2, %fd29;
	mul.f64 	%fd32, %fd31, %fd31;
	fma.rn.f64 	%fd33, %fd30, %fd30, %fd32;
	sqrt.rn.f64 	%fd34, %fd33;
	setp.lt.f64 	%p6, %fd34, %fd27;
	add.s32 	%r43, %r66, 2;
	selp.b32 	%r44, %r43, %r42, %p6;
	selp.f64 	%fd35, %fd34, %fd27, %p6;
	ld.global.f64 	%fd36, [%rd20+-16];
	ld.global.f64 	%fd37, [%rd20+-8];
	sub.f64 	%fd38, %fd1, %fd36;
	sub.f64 	%fd39, %fd2, %fd37;
	mul.f64 	%fd40, %fd39, %fd39;
	fma.rn.f64 	%fd41, %fd38, %fd38, %fd40;
	sqrt.rn.f64 	%fd42, %fd41;
	setp.lt.f64 	%p7, %fd42, %fd35;
	add.s32 	%r45, %r66, 3;
	selp.b32 	%r46, %r45, %r44, %p7;
	selp.f64 	%fd43, %fd42, %fd35, %p7;
	ld.global.f64 	%fd44, [%rd20];
	ld.global.f64 	%fd45, [%rd20+8];
	sub.f64 	%fd46, %fd1, %fd44;
	sub.f64 	%fd47, %fd2, %fd45;
	mul.f64 	%fd48, %fd47, %fd47;
	fma.rn.f64 	%fd49, %fd46, %fd46, %fd48;
	sqrt.rn.f64 	%fd50, %fd49;
	setp.lt.f64 	%p8, %fd50, %fd43;
	add.s32 	%r47, %r66, 4;
	selp.b32 	%r48, %r47, %r46, %p8;
	selp.f64 	%fd51, %fd50, %fd43, %p8;
	ld.global.f64 	%fd52, [%rd20+16];
	ld.global.f64 	%fd53, [%rd20+24];
	sub.f64 	%fd54, %fd1, %fd52;
	sub.f64 	%fd55, %fd2, %fd53;
	mul.f64 	%fd56, %fd55, %fd55;
	fma.rn.f64 	%fd57, %fd54, %fd54, %fd56;
	sqrt.rn.f64 	%fd58, %fd57;
	setp.lt.f64 	%p9, %fd58, %fd51;
	add.s32 	%r49, %r66, 5;
	selp.b32 	%r50, %r49, %r48, %p9;
	selp.f64 	%fd59, %fd58, %fd51, %p9;
	ld.global.f64 	%fd60, [%rd20+32];
	ld.global.f64 	%fd61, [%rd20+40];
	sub.f64 	%fd62, %fd1, %fd60;
	sub.f64 	%fd63, %fd2, %fd61;
	mul.f64 	%fd64, %fd63, %fd63;
	fma.rn.f64 	%fd65, %fd62, %fd62, %fd64;
	sqrt.rn.f64 	%fd66, %fd65;
	setp.lt.f64 	%p10, %fd66, %fd59;
	add.s32 	%r51, %r66, 6;
	selp.b32 	%r52, %r51, %r50, %p10;
	selp.f64 	%fd67, %fd66, %fd59, %p10;
	ld.global.f64 	%fd68, [%rd20+48];
	ld.global.f64 	%fd69, [%rd20+56];
	sub.f64 	%fd70, %fd1, %fd68;
	sub.f64 	%fd71, %fd2, %fd69;
	mul.f64 	%fd72, %fd71, %fd71;
	fma.rn.f64 	%fd73, %fd70, %fd70, %fd72;
	sqrt.rn.f64 	%fd74, %fd73;
	setp.lt.f64 	%p11, %fd74, %fd67;
	add.s32 	%r53, %r66, 7;
	selp.b32 	%r77, %r53, %r52, %p11;
	selp.f64 	%fd129, %fd74, %fd67, %p11;
	add.s64 	%rd20, %rd20, 128;
	add.s32 	%r66, %r66, 8;
	setp.ne.s32 	%p12, %r66, %r6;
	mov.u32 	%r72, %r6;
	@%p12 bra 	$L__BB0_5;
$L__BB0_6:
	setp.eq.s32 	%p13, %r3, 0;
	@%p13 bra 	$L__BB0_14;
	setp.lt.u32 	%p14, %r4, 3;
	@%p14 bra 	$L__BB0_9;
	mul.wide.u32 	%rd12, %r72, 16;
	add.s64 	%rd13, %rd1, %rd12;
	ld.global.f64 	%fd75, [%rd13];
	ld.global.f64 	%fd76, [%rd13+8];
	sub.f64 	%fd77, %fd1, %fd75;
	sub.f64 	%fd78, %fd2, %fd76;
	mul.f64 	%fd79, %fd78, %fd78;
	fma.rn.f64 	%fd80, %fd77, %fd77, %fd79;
	sqrt.rn.f64 	%fd81, %fd80;
	setp.lt.f64 	%p15, %fd81, %fd129;
	selp.b32 	%r55, %r72, %r77, %p15;
	selp.f64 	%fd82, %fd81, %fd129, %p15;
	add.s32 	%r56, %r72, 1;
	ld.global.f64 	%fd83, [%rd13+16];
	ld.global.f64 	%fd84, [%rd13+24];
	sub.f64 	%fd85, %fd1, %fd83;
	sub.f64 	%fd86, %fd2, %fd84;
	mul.f64 	%fd87, %fd86, %fd86;
	fma.rn.f64 	%fd88, %fd85, %fd85, %fd87;
	sqrt.rn.f64 	%fd89, %fd88;
	setp.lt.f64 	%p16, %fd89, %fd82;
	selp.b32 	%r57, %r56, %r55, %p16;
	selp.f64 	%fd90, %fd89, %fd82, %p16;
	add.s32 	%r58, %r72, 2;
	ld.global.f64 	%fd91, [%rd13+32];
	ld.global.f64 	%fd92, [%rd13+40];
	sub.f64 	%fd93, %fd1, %fd91;
	sub.f64 	%fd94, %fd2, %fd92;
	mul.f64 	%fd95, %fd94, %fd94;
	fma.rn.f64 	%fd96, %fd93, %fd93, %fd95;
	sqrt.rn.f64 	%fd97, %fd96;
	setp.lt.f64 	%p17, %fd97, %fd90;
	selp.b32 	%r59, %r58, %r57, %p17;
	selp.f64 	%fd98, %fd97, %fd90, %p17;
	add.s32 	%r60, %r72, 3;
	ld.global.f64 	%fd99, [%rd13+48];
	ld.global.f64 	%fd100, [%rd13+56];
	sub.f64 	%fd101, %fd1, %fd99;
	sub.f64 	%fd102, %fd2, %fd100;
	mul.f64 	%fd103, %fd102, %fd102;
	fma.rn.f64 	%fd104, %fd101, %fd101, %fd103;
	sqrt.rn.f64 	%fd105, %fd104;
	setp.lt.f64 	%p18, %fd105, %fd98;
	selp.b32 	%r77, %r60, %r59, %p18;
	selp.f64 	%fd129, %fd105, %fd98, %p18;
	add.s32 	%r72, %r72, 4;
$L__BB0_9:
	setp.eq.s32 	%p19, %r5, 0;
	@%p19 bra 	$L__BB0_14;
	setp.eq.s32 	%p20, %r5, 1;
	@%p20 bra 	$L__BB0_12;
	mul.wide.u32 	%rd14, %r72, 16;
	add.s64 	%rd15, %rd1, %rd14;
	ld.global.f64 	%fd106, [%rd15];
	ld.global.f64 	%fd107, [%rd15+8];
	sub.f64 	%fd108, %fd1, %fd106;
	sub.f64 	%fd109, %fd2, %fd107;
	mul.f64 	%fd110, %fd109, %fd109;
	fma.rn.f64 	%fd111, %fd108, %fd108, %fd110;
	sqrt.rn.f64 	%fd112, %fd111;
	setp.lt.f64 	%p21, %fd112, %fd129;
	selp.b32 	%r62, %r72, %r77, %p21;
	selp.f64 	%fd113, %fd112, %fd129, %p21;
	add.s32 	%r63, %r72, 1;
	ld.global.f64 	%fd114, [%rd15+16];
	ld.global.f64 	%fd115, [%rd15+24];
	sub.f64 	%fd116, %fd1, %fd114;
	sub.f64 	%fd117, %fd2, %fd115;
	mul.f64 	%fd118, %fd117, %fd117;
	fma.rn.f64 	%fd119, %fd116, %fd116, %fd118;
	sqrt.rn.f64 	%fd120, %fd119;
	setp.lt.f64 	%p22, %fd120, %fd113;
	selp.b32 	%r77, %r63, %r62, %p22;
	selp.f64 	%fd129, %fd120, %fd113, %p22;
	add.s32 	%r72, %r72, 2;
$L__BB0_12:
	setp.eq.s32 	%p23, %r7, 0;
	@%p23 bra 	$L__BB0_14;
	mul.wide.u32 	%rd16, %r72, 16;
	add.s64 	%rd17, %rd1, %rd16;
	ld.global.f64 	%fd121, [%rd17];
	ld.global.f64 	%fd122, [%rd17+8];
	sub.f64 	%fd123, %fd1, %fd121;
	sub.f64 	%fd124, %fd2, %fd122;
	mul.f64 	%fd125, %fd124, %fd124;
	fma.rn.f64 	%fd126, %fd123, %fd123, %fd125;
	sqrt.rn.f64 	%fd127, %fd126;
	setp.lt.f64 	%p24, %fd127, %fd129;
	selp.b32 	%r77, %r72, %r77, %p24;
$L__BB0_14:
	mul.wide.s32 	%rd18, %r65, 4;
	add.s64 	%rd19, %rd2, %rd18;
	st.global.u32 	[%rd19], %r77;
	add.s32 	%r65, %r65, %r8;
	setp.lt.s32 	%p25, %r65, %r31;
	@%p25 bra 	$L__BB0_3;
$L__BB0_15:
	ret;

}
	// .globl	_Z13updateMedoidsP5PointiS0_iPiPdi
.visible .entry _Z13updateMedoidsP5PointiS0_iPiPdi(
	.param .u64 .ptr .align 1 _Z13updateMedoidsP5PointiS0_iPiPdi_param_0,
	.param .u32 _Z13updateMedoidsP5PointiS0_iPiPdi_param_1,
	.param .u64 .ptr .align 1 _Z13updateMedoidsP5PointiS0_iPiPdi_param_2,
	.param .u32 _Z13updateMedoidsP5PointiS0_iPiPdi_param_3,
	.param .u64 .ptr .align 1 _Z13updateMedoidsP5PointiS0_iPiPdi_param_4,
	.param .u64 .ptr .align 1 _Z13updateMedoidsP5PointiS0_iPiPdi_param_5,
	.param .u32 _Z13updateMedoidsP5PointiS0_iPiPdi_param_6
)
{
	.reg .pred 	%p<51>;
	.reg .b32 	%r<97>;
	.reg .b64 	%rd<70>;
	.reg .b64 	%fd<343>;

	ld.param.u64 	%rd18, [_Z13updateMedoidsP5PointiS0_iPiPdi_param_0];
	ld.param.u32 	%r39, [_Z13updateMedoidsP5PointiS0_iPiPdi_param_1];
	ld.param.u64 	%rd19, [_Z13updateMedoidsP5PointiS0_iPiPdi_param_4];
	ld.param.u32 	%r40, [_Z13updateMedoidsP5PointiS0_iPiPdi_param_6];
	cvta.to.global.u64 	%rd1, %rd18;
	cvta.to.global.u64 	%rd2, %rd19;
	mov.u32 	%r41, %ctaid.x;
	mov.u32 	%r1, %ntid.x;
	mov.u32 	%r42, %tid.x;
	mad.lo.s32 	%r85, %r41, %r1, %r42;
	setp.ge.s32 	%p2, %r85, %r39;
	@%p2 bra 	$L__BB1_88;
	mov.u32 	%r43, %nctaid.x;
	mad.lo.s32 	%r44, %r43, 1000, %r40;
	setp.lt.s32 	%p3, %r40, 1;
	min.s32 	%r3, %r44, %r39;
	setp.gt.s32 	%p1, %r3, %r40;
	mul.lo.s32 	%r4, %r1, %r43;
	@%p3 bra 	$L__BB1_45;
	add.s32 	%r65, %r40, 1;
	max.s32 	%r66, %r3, %r65;
	sub.s32 	%r67, %r66, %r40;
	and.b32  	%r5, %r67, 7;
	and.b32  	%r6, %r67, 3;
	sub.s32 	%r7, %r40, %r66;
	and.b32  	%r8, %r67, 1;
	and.b32  	%r68, %r67, -8;
	neg.s32 	%r9, %r68;
$L__BB1_3:
	ld.param.u64 	%rd66, [_Z13updateMedoidsP5PointiS0_iPiPdi_param_5];
	mul.wide.s32 	%rd40, %r85, 4;
	add.s64 	%rd41, %rd2, %rd40;
	ld.global.u32 	%r11, [%rd41];
	mul.wide.s32 	%rd42, %r85, 16;
	add.s64 	%rd43, %rd1, %rd42;
	ld.global.f64 	%fd1, [%rd43];
	ld.global.f64 	%fd2, [%rd43+8];
	cvta.to.global.u64 	%rd44, %rd66;
	mul.wide.s32 	%rd45, %r85, 8;
	add.s64 	%rd46, %rd44, %rd45;
	ld.global.f64 	%fd300, [%rd46];
	@%p1 bra 	$L__BB1_43;
$L__BB1_4:
	ld.param.u64 	%rd67, [_Z13updateMedoidsP5PointiS0_iPiPdi_param_5];
	cvta.to.global.u64 	%rd62, %rd67;
	mul.wide.s32 	%rd63, %r85, 8;
	add.s64 	%rd64, %rd62, %rd63;
	st.global.f64 	[%rd64], %fd300;
	add.s32 	%r85, %r85, %r4;
	setp.lt.s32 	%p50, %r85, %r39;
	@%p50 bra 	$L__BB1_3;
	bra.uni 	$L__BB1_88;
$L__BB1_5:
	.pragma "nounroll";
	ld.global.u32 	%r69, [%rd68+-16];
	setp.ne.s32 	%p29, %r69, %r11;
	@%p29 bra 	$L__BB1_7;
	ld.global.f64 	%fd192, [%rd69+-64];
	ld.global.f64 	%fd193, [%rd69+-56];
	sub.f64 	%fd194, %fd1, %fd192;
	sub.f64 	%fd195, %fd2, %fd193;
	mul.f64 	%fd196, %fd195, %fd195;
	fma.rn.f64 	%fd197, %fd194, %fd194, %fd196;
	sqrt.rn.f64 	%fd198, %fd197;
	add.f64 	%fd300, %fd300, %fd198;
$L__BB1_7:
	ld.global.u32 	%r70, [%rd68+-12];
	setp.ne.s32 	%p30, %r70, %r11;
	@%p30 bra 	$L__BB1_9;
	ld.global.f64 	%fd199, [%rd69+-48];
	ld.global.f64 	%fd200, [%rd69+-40];
	sub.f64 	%fd201, %fd1, %fd199;
	sub.f64 	%fd202, %fd2, %fd200;
	mul.f64 	%fd203, %fd202, %fd202;
	fma.rn.f64 	%fd204, %fd201, %fd201, %fd203;
	sqrt.rn.f64 	%fd205, %fd204;
	add.f64 	%fd300, %fd300, %fd205;
$L__BB1_9:
	ld.global.u32 	%r71, [%rd68+-8];
	setp.ne.s32 	%p31, %r71, %r11;
	@%p31 bra 	$L__BB1_11;
	ld.global.f64 	%fd206, [%rd69+-32];
	ld.global.f64 	%fd207, [%rd69+-24];
	sub.f64 	%fd208, %fd1, %fd206;
	sub.f64 	%fd209, %fd2, %fd207;
	mul.f64 	%fd210, %fd209, %fd209;
	fma.rn.f64 	%fd211, %fd208, %fd208, %fd210;
	sqrt.rn.f64 	%fd212, %fd211;
	add.f64 	%fd300, %fd300, %fd212;
$L__BB1_11:
	ld.global.u32 	%r72, [%rd68+-4];
	setp.ne.s32 	%p32, %r72, %r11;
	@%p32 bra 	$L__BB1_13;
	ld.global.f64 	%fd213, [%rd69+-16];
	ld.global.f64 	%fd214, [%rd69+-8];
	sub.f64 	%fd215, %fd1, %fd213;
	sub.f64 	%fd216, %fd2, %fd214;
	mul.f64 	%fd217, %fd216, %fd216;
	fma.rn.f64 	%fd218, %fd215, %fd215, %fd217;
	sqrt.rn.f64 	%fd219, %fd218;
	add.f64 	%fd300, %fd300, %fd219;
$L__BB1_13:
	ld.global.u32 	%r73, [%rd68];
	setp.ne.s32 	%p33, %r73, %r11;
	@%p33 bra 	$L__BB1_15;
	ld.global.f64 	%fd220, [%rd69];
	ld.global.f64 	%fd221, [%rd69+8];
	sub.f64 	%fd222, %fd1, %fd220;
	sub.f64 	%fd223, %fd2, %fd221;
	mul.f64 	%fd224, %fd223, %fd223;
	fma.rn.f64 	%fd225, %fd222, %fd222, %fd224;
	sqrt.rn.f64 	%fd226, %fd225;
	add.f64 	%fd300, %fd300, %fd226;
$L__BB1_15:
	ld.global.u32 	%r74, [%rd68+4];
	setp.ne.s32 	%p34, %r74, %r11;
	@%p34 bra 	$L__BB1_17;
	ld.global.f64 	%fd227, [%rd69+16];
	ld.global.f64 	%fd228, [%rd69+24];
	sub.f64 	%fd229, %fd1, %fd227;
	sub.f64 	%fd230, %fd2, %fd228;
	mul.f64 	%fd231, %fd230, %fd230;
	fma.rn.f64 	%fd232, %fd229, %fd229, %fd231;
	sqrt.rn.f64 	%fd233, %fd232;
	add.f64 	%fd300, %fd300, %fd233;
$L__BB1_17:
	ld.global.u32 	%r75, [%rd68+8];
	setp.ne.s32 	%p35, %r75, %r11;
	@%p35 bra 	$L__BB1_19;
	ld.global.f64 	%fd234, [%rd69+32];
	ld.global.f64 	%fd235, [%rd69+40];
	sub.f64 	%fd236, %fd1, %fd234;
	sub.f64 	%fd237, %fd2, %fd235;
	mul.f64 	%fd238, %fd237, %fd237;
	fma.rn.f64 	%fd239, %fd236, %fd236, %fd238;
	sqrt.rn.f64 	%fd240, %fd239;
	add.f64 	%fd300, %fd300, %fd240;
$L__BB1_19:
	ld.global.u32 	%r76, [%rd68+12];
	setp.ne.s32 	%p36, %r76, %r11;
	@%p36 bra 	$L__BB1_21;
	ld.global.f64 	%fd241, [%rd69+48];
	ld.global.f64 	%fd242, [%rd69+56];
	sub.f64 	%fd243, %fd1, %fd241;
	sub.f64 	%fd244, %fd2, %fd242;
	mul.f64 	%fd245, %fd244, %fd244;
	fma.rn.f64 	%fd246, %fd243, %fd243, %fd245;
	sqrt.rn.f64 	%fd247, %fd246;
	add.f64 	%fd300, %fd300, %fd247;
$L__BB1_21:
	add.s32 	%r88, %r88, 8;
	add.s32 	%r86, %r86, 8;
	add.s64 	%rd69, %rd69, 128;
	add.s64 	%rd68, %rd68, 32;
	setp.eq.s32 	%p37, %r86, 0;
	@%p37 bra 	$L__BB1_22;
	bra.uni 	$L__BB1_5;
$L__BB1_22:
	setp.eq.s32 	%p38, %r5, 0;
	@%p38 bra 	$L__BB1_4;
	add.s32 	%r77, %r5, -1;
	setp.lt.u32 	%p39, %r77, 3;
	@%p39 bra 	$L__BB1_33;
	mul.wide.u32 	%rd51, %r88, 4;
	add.s64 	%rd9, %rd2, %rd51;
	ld.global.u32 	%r78, [%rd9];
	setp.ne.s32 	%p40, %r78, %r11;
	mul.wide.u32 	%rd52, %r88, 16;
	add.s64 	%rd10, %rd1, %rd52;
	@%p40 bra 	$L__BB1_26;
	ld.global.f64 	%fd249, [%rd10];
	ld.global.f64 	%fd250, [%rd10+8];
	sub.f64 	%fd251, %fd1, %fd249;
	sub.f64 	%fd252, %fd2, %fd250;
	mul.f64 	%fd253, %fd252, %fd252;
	fma.rn.f64 	%fd254, %fd251, %fd251, %fd253;
	sqrt.rn.f64 	%fd255, %fd254;
	add.f64 	%fd300, %fd300, %fd255;
$L__BB1_26:
	ld.global.u32 	%r79, [%rd9+4];
	setp.ne.s32 	%p41, %r79, %r11;
	@%p41 bra 	$L__BB1_28;
	ld.global.f64 	%fd256, [%rd10+16];
	ld.global.f64 	%fd257, [%rd10+24];
	sub.f64 	%fd258, %fd1, %fd256;
	sub.f64 	%fd259, %fd2, %fd257;
	mul.f64 	%fd260, %fd259, %fd259;
	fma.rn.f64 	%fd261, %fd258, %fd258, %fd260;
	sqrt.rn.f64 	%fd262, %fd261;
	add.f64 	%fd300, %fd300, %fd262;
$L__BB1_28:
	ld.global.u32 	%r80, [%rd9+8];
	setp.ne.s32 	%p42, %r80, %r11;
	@%p42 bra 	$L__BB1_30;
	ld.global.f64 	%fd263, [%rd10+32];
	ld.global.f64 	%fd264, [%rd10+40];
	sub.f64 	%fd265, %fd1, %fd263;
	sub.f64 	%fd266, %fd2, %fd264;
	mul.f64 	%fd267, %fd266, %fd266;
	fma.rn.f64 	%fd268, %fd265, %fd265, %fd267;
	sqrt.rn.f64 	%fd269, %fd268;
	add.f64 	%fd300, %fd300, %fd269;
$L__BB1_30:
	ld.global.u32 	%r81, [%rd9+12];
	setp.ne.s32 	%p43, %r81, %r11;
	@%p43 bra 	$L__BB1_32;
	ld.global.f64 	%fd270, [%rd10+48];
	ld.global.f64 	%fd271, [%rd10+56];
	sub.f64 	%fd272, %fd1, %fd270;
	sub.f64 	%fd273, %fd2, %fd271;
	mul.f64 	%fd274, %fd273, %fd273;
	fma.rn.f64 	%fd275, %fd272, %fd272, %fd274;
	sqrt.rn.f64 	%fd276, %fd275;
	add.f64 	%fd300, %fd300, %fd276;
$L__BB1_32:
	add.s32 	%r88, %r88, 4;
$L__BB1_33:
	setp.eq.s32 	%p44, %r6, 0;
	@%p44 bra 	$L__BB1_4;
	setp.eq.s32 	%p45, %r6, 1;
	@%p45 bra 	$L__BB1_40;
	mul.wide.u32 	%rd53, %r88, 4;
	add.s64 	%rd11, %rd2, %rd53;
	ld.global.u32 	%r82, [%rd11];
	setp.ne.s32 	%p46, %r82, %r11;
	@%p46 bra 	$L__BB1_37;
	mul.wide.u32 	%rd54, %r88, 16;
	add.s64 	%rd55, %rd1, %rd54;
	ld.global.f64 	%fd278, [%rd55];
	ld.global.f64 	%fd279, [%rd55+8];
	sub.f64 	%fd280, %fd1, %fd278;
	sub.f64 	%fd281, %fd2, %fd279;
	mul.f64 	%fd282, %fd281, %fd281;
	fma.rn.f64 	%fd283, %fd280, %fd280, %fd282;
	sqrt.rn.f64 	%fd284, %fd283;
	add.f64 	%fd300, %fd300, %fd284;
$L__BB1_37:
	ld.global.u32 	%r83, [%rd11+4];
	setp.ne.s32 	%p47, %r83, %r11;
	@%p47 bra 	$L__BB1_39;
	mul.wide.u32 	%rd56, %r88, 16;
	add.s64 	%rd57, %rd1, %rd56;
	ld.global.f64 	%fd285, [%rd57+16];
	ld.global.f64 	%fd286, [%rd57+24];
	sub.f64 	%fd287, %fd1, %fd285;
	sub.f64 	%fd288, %fd2, %fd286;
	mul.f64 	%fd289, %fd288, %fd288;
	fma.rn.f64 	%fd290, %fd287, %fd287, %fd289;
	sqrt.rn.f64 	%fd291, %fd290;
	add.f64 	%fd300, %fd300, %fd291;
$L__BB1_39:
	add.s32 	%r88, %r88, 2;
$L__BB1_40:
	setp.eq.s32 	%p48, %r8, 0;
	@%p48 bra 	$L__BB1_4;
	mul.wide.u32 	%rd58, %r88, 4;
	add.s64 	%rd59, %rd2, %rd58;
	ld.global.u32 	%r84, [%rd59];
	setp.ne.s32 	%p49, %r84, %r11;
	@%p49 bra 	$L__BB1_4;
	mul.wide.u32 	%rd60, %r88, 16;
	add.s64 	%rd61, %rd1, %rd60;
	ld.global.f64 	%fd292, [%rd61];
	ld.global.f64 	%fd293, [%rd61+8];
	sub.f64 	%fd294, %fd1, %fd292;
	sub.f64 	%fd295, %fd2, %fd293;
	mul.f64 	%fd296, %fd295, %fd295;
	fma.rn.f64 	%fd297, %fd294, %fd294, %fd296;
	sqrt.rn.f64 	%fd298, %fd297;
	add.f64 	%fd300, %fd300, %fd298;
	bra.uni 	$L__BB1_4;
$L__BB1_43:
	setp.gt.u32 	%p28, %r7, -8;
	mov.u32 	%r88, %r40;
	@%p28 bra 	$L__BB1_22;
	mul.wide.u32 	%rd47, %r40, 4;
	add.s64 	%rd48, %rd47, %rd2;
	add.s64 	%rd68, %rd48, 16;
	mul.wide.u32 	%rd49, %r40, 16;
	add.s64 	%rd50, %rd49, %rd1;
	add.s64 	%rd69, %rd50, 64;
	mov.u32 	%r86, %r9;
	mov.u32 	%r88, %r40;
	bra.uni 	$L__BB1_5;
$L__BB1_45:
	add.s32 	%r45, %r40, 1;
	max.s32 	%r46, %r3, %r45;
	sub.s32 	%r47, %r46, %r40;
	and.b32  	%r22, %r47, 7;
	and.b32  	%r23, %r47, 3;
	sub.s32 	%r24, %r40, %r46;
	and.b32  	%r25, %r47, -8;
	and.b32  	%r26, %r47, 1;
	not.pred 	%p4, %p1;
$L__BB1_46:
	mul.wide.s32 	%rd20, %r85, 4;
	add.s64 	%rd21, %rd2, %rd20;
	ld.global.u32 	%r28, [%rd21];
	mul.wide.s32 	%rd22, %r85, 16;
	add.s64 	%rd23, %rd1, %rd22;
	ld.global.f64 	%fd41, [%rd23];
	ld.global.f64 	%fd42, [%rd23+8];
	mov.f64 	%fd322, 0d0000000000000000;
	@%p4 bra 	$L__BB1_87;
	setp.gt.u32 	%p5, %r24, -8;
	mov.f64 	%fd322, 0d0000000000000000;
	mov.u32 	%r94, %r40;
	@%p5 bra 	$L__BB1_66;
	mov.b32 	%r93, 0;
	mov.f64 	%fd322, 0d0000000000000000;
	mov.u32 	%r94, %r40;
$L__BB1_49:
	.pragma "nounroll";
	mul.wide.s32 	%rd24, %r94, 4;
	add.s64 	%rd12, %rd2, %rd24;
	ld.global.u32 	%r49, [%rd12];
	setp.ne.s32 	%p6, %r49, %r28;
	mul.wide.s32 	%rd25, %r94, 16;
	add.s64 	%rd13, %rd1, %rd25;
	@%p6 bra 	$L__BB1_51;
	ld.global.f64 	%fd84, [%rd13];
	ld.global.f64 	%fd85, [%rd13+8];
	sub.f64 	%fd86, %fd41, %fd84;
	sub.f64 	%fd87, %fd42, %fd85;
	mul.f64 	%fd88, %fd87, %fd87;
	fma.rn.f64 	%fd89, %fd86, %fd86, %fd88;
	sqrt.rn.f64 	%fd90, %fd89;
	add.f64 	%fd322, %fd322, %fd90;
$L__BB1_51:
	ld.global.u32 	%r50, [%rd12+4];
	setp.ne.s32 	%p7, %r50, %r28;
	@%p7 bra 	$L__BB1_53;
	ld.global.f64 	%fd91, [%rd13+16];
	ld.global.f64 	%fd92, [%rd13+24];
	sub.f64 	%fd93, %fd41, %fd91;
	sub.f64 	%fd94, %fd42, %fd92;
	mul.f64 	%fd95, %fd94, %fd94;
	fma.rn.f64 	%fd96, %fd93, %fd93, %fd95;
	sqrt.rn.f64 	%fd97, %fd96;
	add.f64 	%fd322, %fd322, %fd97;
$L__BB1_53:
	ld.global.u32 	%r51, [%rd12+8];
	setp.ne.s32 	%p8, %r51, %r28;
	@%p8 bra 	$L__BB1_55;
	ld.global.f64 	%fd98, [%rd13+32];
	ld.global.f64 	%fd99, [%rd13+40];
	sub.f64 	%fd100, %fd41, %fd98;
	sub.f64 	%fd101, %fd42, %fd99;
	mul.f64 	%fd102, %fd101, %fd101;
	fma.rn.f64 	%fd103, %fd100, %fd100, %fd102;
	sqrt.rn.f64 	%fd104, %fd103;
	add.f64 	%fd322, %fd322, %fd104;
$L__BB1_55:
	ld.global.u32 	%r52, [%rd12+12];
	setp.ne.s32 	%p9, %r52, %r28;
	@%p9 bra 	$L__BB1_57;
	ld.global.f64 	%fd105, [%rd13+48];
	ld.global.f64 	%fd106, [%rd13+56];
	sub.f64 	%fd107, %fd41, %fd105;
	sub.f64 	%fd108, %fd42, %fd106;
	mul.f64 	%fd109, %fd108, %fd108;
	fma.rn.f64 	%fd110, %fd107, %fd107, %fd109;
	sqrt.rn.f64 	%fd111, %fd110;
	add.f64 	%fd322, %fd322, %fd111;
$L__BB1_57:
	ld.global.u32 	%r53, [%rd12+16];
	setp.ne.s32 	%p10, %r53, %r28;
	@%p10 bra 	$L__BB1_59;
	ld.global.f64 	%fd112, [%rd13+64];
	ld.global.f64 	%fd113, [%rd13+72];
	sub.f64 	%fd114, %fd41, %fd112;
	sub.f64 	%fd115, %fd42, %fd113;
	mul.f64 	%fd116, %fd115, %fd115;
	fma.rn.f64 	%fd117, %fd114, %fd114, %fd116;
	sqrt.rn.f64 	%fd118, %fd117;
	add.f64 	%fd322, %fd322, %fd118;
$L__BB1_59:
	ld.global.u32 	%r54, [%rd12+20];
	setp.ne.s32 	%p11, %r54, %r28;
	@%p11 bra 	$L__BB1_61;
	ld.global.f64 	%fd119, [%rd13+80];
	ld.global.f64 	%fd120, [%rd13+88];
	sub.f64 	%fd121, %fd41, %fd119;
	sub.f64 	%fd122, %fd42, %fd120;
	mul.f64 	%fd123, %fd122, %fd122;
	fma.rn.f64 	%fd124, %fd121, %fd121, %fd123;
	sqrt.rn.f64 	%fd125, %fd124;
	add.f64 	%fd322, %fd322, %fd125;
$L__BB1_61:
	ld.global.u32 	%r55, [%rd12+24];
	setp.ne.s32 	%p12, %r55, %r28;
	@%p12 bra 	$L__BB1_63;
	ld.global.f64 	%fd126, [%rd13+96];
	ld.global.f64 	%fd127, [%rd13+104];
	sub.f64 	%fd128, %fd41, %fd126;
	sub.f64 	%fd129, %fd42, %fd127;
	mul.f64 	%fd130, %fd129, %fd129;
	fma.rn.f64 	%fd131, %fd128, %fd128, %fd130;
	sqrt.rn.f64 	%fd132, %fd131;
	add.f64 	%fd322, %fd322, %fd132;
$L__BB1_63:
	ld.global.u32 	%r56, [%rd12+28];
	setp.ne.s32 	%p13, %r56, %r28;
	@%p13 bra 	$L__BB1_65;
	ld.global.f64 	%fd133, [%rd13+112];
	ld.global.f64 	%fd134, [%rd13+120];
	sub.f64 	%fd135, %fd41, %fd133;
	sub.f64 	%fd136, %fd42, %fd134;
	mul.f64 	%fd137, %fd136, %fd136;
	fma.rn.f64 	%fd138, %fd135, %fd135, %fd137;
	sqrt.rn.f64 	%fd139, %fd138;
	add.f64 	%fd322, %fd322, %fd139;
$L__BB1_65:
	add.s32 	%r94, %r94, 8;
	add.s32 	%r93, %r93, 8;
	setp.ne.s32 	%p14, %r93, %r25;
	@%p14 bra 	$L__BB1_49;
$L__BB1_66:
	setp.eq.s32 	%p15, %r22, 0;
	@%p15 bra 	$L__BB1_87;
	add.s32 	%r57, %r22, -1;
	setp.lt.u32 	%p16, %r57, 3;
	@%p16 bra 	$L__BB1_77;
	mul.wide.s32 	%rd26, %r94, 4;
	add.s64 	%rd14, %rd2, %rd26;
	ld.global.u32 	%r58, [%rd14];
	setp.ne.s32 	%p17, %r58, %r28;
	mul.wide.s32 	%rd27, %r94, 16;
	add.s64 	%rd15, %rd1, %rd27;
	@%p17 bra 	$L__BB1_70;
	ld.global.f64 	%fd141, [%rd15];
	ld.global.f64 	%fd142, [%rd15+8];
	sub.f64 	%fd143, %fd41, %fd141;
	sub.f64 	%fd144, %fd42, %fd142;
	mul.f64 	%fd145, %fd144, %fd144;
	fma.rn.f64 	%fd146, %fd143, %fd143, %fd145;
	sqrt.rn.f64 	%fd147, %fd146;
	add.f64 	%fd322, %fd322, %fd147;
$L__BB1_70:
	ld.global.u32 	%r59, [%rd14+4];
	setp.ne.s32 	%p18, %r59, %r28;
	@%p18 bra 	$L__BB1_72;
	ld.global.f64 	%fd148, [%rd15+16];
	ld.global.f64 	%fd149, [%rd15+24];
	sub.f64 	%fd150, %fd41, %fd148;
	sub.f64 	%fd151, %fd42, %fd149;
	mul.f64 	%fd152, %fd151, %fd151;
	fma.rn.f64 	%fd153, %fd150, %fd150, %fd152;
	sqrt.rn.f64 	%fd154, %fd153;
	add.f64 	%fd322, %fd322, %fd154;
$L__BB1_72:
	ld.global.u32 	%r60, [%rd14+8];
	setp.ne.s32 	%p19, %r60, %r28;
	@%p19 bra 	$L__BB1_74;
	ld.global.f64 	%fd155, [%rd15+32];
	ld.global.f64 	%fd156, [%rd15+40];
	sub.f64 	%fd157, %fd41, %fd155;
	sub.f64 	%fd158, %fd42, %fd156;
	mul.f64 	%fd159, %fd158, %fd158;
	fma.rn.f64 	%fd160, %fd157, %fd157, %fd159;
	sqrt.rn.f64 	%fd161, %fd160;
	add.f64 	%fd322, %fd322, %fd161;
$L__BB1_74:
	ld.global.u32 	%r61, [%rd14+12];
	setp.ne.s32 	%p20, %r61, %r28;
	@%p20 bra 	$L__BB1_76;
	ld.global.f64 	%fd162, [%rd15+48];
	ld.global.f64 	%fd163, [%rd15+56];
	sub.f64 	%fd164, %fd41, %fd162;
	sub.f64 	%fd165, %fd42, %fd163;
	mul.f64 	%fd166, %fd165, %fd165;
	fma.rn.f64 	%fd167, %fd164, %fd164, %fd166;
	sqrt.rn.f64 	%fd168, %fd167;
	add.f64 	%fd322, %fd322, %fd168;
$L__BB1_76:
	add.s32 	%r94, %r94, 4;
$L__BB1_77:
	setp.eq.s32 	%p21, %r23, 0;
	@%p21 bra 	$L__BB1_87;
	setp.eq.s32 	%p22, %r23, 1;
	@%p22 bra 	$L__BB1_84;
	mul.wide.s32 	%rd28, %r94, 4;
	add.s64 	%rd16, %rd2, %rd28;
	ld.global.u32 	%r62, [%rd16];
	setp.ne.s32 	%p23, %r62, %r28;
	@%p23 bra 	$L__BB1_81;
	mul.wide.s32 	%rd29, %r94, 16;
	add.s64 	%rd30, %rd1, %rd29;
	ld.global.f64 	%fd170, [%rd30];
	ld.global.f64 	%fd171, [%rd30+8];
	sub.f64 	%fd172, %fd41, %fd170;
	sub.f64 	%fd173, %fd42, %fd171;
	mul.f64 	%fd174, %fd173, %fd173;
	fma.rn.f64 	%fd175, %fd172, %fd172, %fd174;
	sqrt.rn.f64 	%fd176, %fd175;
	add.f64 	%fd322, %fd322, %fd176;
$L__BB1_81:
	ld.global.u32 	%r63, [%rd16+4];
	setp.ne.s32 	%p24, %r63, %r28;
	@%p24 bra 	$L__BB1_83;
	mul.wide.s32 	%rd31, %r94, 16;
	add.s64 	%rd32, %rd1, %rd31;
	ld.global.f64 	%fd177, [%rd32+16];
	ld.global.f64 	%fd178, [%rd32+24];
	sub.f64 	%fd179, %fd41, %fd177;
	sub.f64 	%fd180, %fd42, %fd178;
	mul.f64 	%fd181, %fd180, %fd180;
	fma.rn.f64 	%fd182, %fd179, %fd179, %fd181;
	sqrt.rn.f64 	%fd183, %fd182;
	add.f64 	%fd322, %fd322, %fd183;
$L__BB1_83:
	add.s32 	%r94, %r94, 2;
$L__BB1_84:
	setp.eq.s32 	%p25, %r26, 0;
	@%p25 bra 	$L__BB1_87;
	mul.wide.s32 	%rd33, %r94, 4;
	add.s64 	%rd34, %rd2, %rd33;
	ld.global.u32 	%r64, [%rd34];
	setp.ne.s32 	%p26, %r64, %r28;
	@%p26 bra 	$L__BB1_87;
	mul.wide.s32 	%rd35, %r94, 16;
	add.s64 	%rd36, %rd1, %rd35;
	ld.global.f64 	%fd184, [%rd36];
	ld.global.f64 	%fd185, [%rd36+8];
	sub.f64 	%fd186, %fd41, %fd184;
	sub.f64 	%fd187, %fd42, %fd185;
	mul.f64 	%fd188, %fd187, %fd187;
	fma.rn.f64 	%fd189, %fd186, %fd186, %fd188;
	sqrt.rn.f64 	%fd190, %fd189;
	add.f64 	%fd322, %fd322, %fd190;
$L__BB1_87:
	ld.param.u64 	%rd65, [_Z13updateMedoidsP5PointiS0_iPiPdi_param_5];
	cvta.to.global.u64 	%rd37, %rd65;
	mul.wide.s32 	%rd38, %r85, 8;
	add.s64 	%rd39, %rd37, %rd38;
	st.global.f64 	[%rd39], %fd322;
	add.s32 	%r85, %r85, %r4;
	setp.lt.s32 	%p27, %r85, %r39;
	@%p27 bra 	$L__BB1_46;
$L__BB1_88:
	ret;

}


// ===== COMPILED SASS (sm_100) =====

	.target	sm_100

	.elftype	@"ET_EXEC"


//--------------------- .note.nv.tkinfo           --------------------------
	.section	.note.nv.tkinfo,"",@"SHT_NOTE"
	.sectionflags	@"SHF_NOTE_NV_TKINFO"
	.tkinfo
        /*0018*/ 	.word	0x00000002
        /*0030*/ 	.string	""
        /*0030*/ 	.string	"ptxas"
        /*0030*/ 	.string	"Cuda compilation tools, release 13.0, V13.0.88"
        /*0030*/ 	.string	"Build cuda_13.0.r13.0/compiler.36424714_0"
        /*0030*/ 	.string	"-arch sm_100 -m 64 "



//--------------------- .note.nv.cuinfo           --------------------------
	.section	.note.nv.cuinfo,"",@"SHT_NOTE"
	.sectionflags	@"SHF_NOTE_NV_CUINFO"
        /*0018*/ 	.short	0x0002
        /*001a*/ 	.short	0x0064
        /*001c*/ 	.short	0x0082
	.zero		2


//--------------------- .nv.info                  --------------------------
	.section	.nv.info,"",@"SHT_CUDA_INFO"
	.align	4


	//----- nvinfo : EIATTR_REGCOUNT
	.align		4
        /*0000*/ 	.byte	0x04, 0x2f
        /*0002*/ 	.short	(.L_1 - .L_0)
	.align		4
.L_0:
        /*0004*/ 	.word	index@(_Z17calculateClustersP5PointiS0_iPi)
        /*0008*/ 	.word	0x00000024


	//----- nvinfo : EIATTR_FRAME_SIZE
	.align		4
.L_1:
        /*000c*/ 	.byte	0x04, 0x11
        /*000e*/ 	.short	(.L_3 - .L_2)
	.align		4
.L_2:
        /*0010*/ 	.word	index@($__internal_1_$__cuda_sm20_dsqrt_rn_f64_mediumpath_v1)
        /*0014*/ 	.word	0x00000000


	//----- nvinfo : EIATTR_FRAME_SIZE
	.align		4
.L_3:
        /*0018*/ 	.byte	0x04, 0x11
        /*001a*/ 	.short	(.L_5 - .L_4)
	.align		4
.L_4:
        /*001c*/ 	.word	index@(_Z17calculateClustersP5PointiS0_iPi)
        /*0020*/ 	.word	0x00000000


	//----- nvinfo : EIATTR_REGCOUNT
	.align		4
.L_5:
        /*0024*/ 	.byte	0x04, 0x2f
        /*0026*/ 	.short	(.L_7 - .L_6)
	.align		4
.L_6:
        /*0028*/ 	.word	index@(_Z13updateMedoidsP5PointiS0_iPiPdi)
        /*002c*/ 	.word	0x00000026


	//----- nvinfo : EIATTR_FRAME_SIZE
	.align		4
.L_7:
        /*0030*/ 	.byte	0x04, 0x11
        /*0032*/ 	.short	(.L_9 - .L_8)
	.align		4
.L_8:
        /*0034*/ 	.word	index@($__internal_0_$__cuda_sm20_dsqrt_rn_f64_mediumpath_v1)
        /*0038*/ 	.word	0x00000000


	//----- nvinfo : EIATTR_FRAME_SIZE
	.align		4
.L_9:
        /*003c*/ 	.byte	0x04, 0x11
        /*003e*/ 	.short	(.L_11 - .L_10)
	.align		4
.L_10:
        /*0040*/ 	.word	index@(_Z13updateMedoidsP5PointiS0_iPiPdi)
        /*0044*/ 	.word	0x00000000


	//----- nvinfo : EIATTR_MIN_STACK_SIZE
	.align		4
.L_11:
        /*0048*/ 	.byte	0x04, 0x12
        /*004a*/ 	.short	(.L_13 - .L_12)
	.align		4
.L_12:
        /*004c*/ 	.word	index@(_Z13updateMedoidsP5PointiS0_iPiPdi)
        /*0050*/ 	.word	0x00000000


	//----- nvinfo : EIATTR_MIN_STACK_SIZE
	.align		4
.L_13:
        /*0054*/ 	.byte	0x04, 0x12
        /*0056*/ 	.short	(.L_15 - .L_14)
	.align		4
.L_14:
        /*0058*/ 	.word	index@(_Z17calculateClustersP5PointiS0_iPi)
        /*005c*/ 	.word	0x00000000
.L_15:


//--------------------- .nv.compat                --------------------------
	.section	.nv.compat,"",@"SHT_CUDA_COMPAT_INFO"
	.align	4
        /*0000*/ 	.byte	0x02, 0x09, 0x00, 0x00, 0x02, 0x02, 0x01, 0x00, 0x02, 0x05, 0x05, 0x00, 0x03, 0x07, 0x01, 0x01
        /*0010*/ 	.byte	0x02, 0x03, 0x00, 0x00, 0x02, 0x06, 0x01, 0x00, 0x04, 0x0b, 0x08, 0x00, 0x01, 0x00, 0x00, 0x00
        /*0020*/ 	.byte	0x00, 0x00, 0x00, 0x00


//--------------------- .nv.info._Z13updateMedoidsP5PointiS0_iPiPdi --------------------------
	.section	.nv.info._Z13updateMedoidsP5PointiS0_iPiPdi,"",@"SHT_CUDA_INFO"
	.sectionflags	@""
	.align	4


	//----- nvinfo : EIATTR_CUDA_API_VERSION
	.align		4
        /*0000*/ 	.byte	0x04, 0x37
        /*0002*/ 	.short	(.L_17 - .L_16)
.L_16:
        /*0004*/ 	.word	0x00000082


	//----- nvinfo : EIATTR_KPARAM_INFO
	.align		4
.L_17:
        /*0008*/ 	.byte	0x04, 0x17
        /*000a*/ 	.short	(.L_19 - .L_18)
.L_18:
        /*000c*/ 	.word	0x00000000
        /*0010*/ 	.short	0x0006
        /*0012*/ 	.short	0x0030
        /*0014*/ 	.byte	0x00, 0xf0, 0x11, 0x00


	//----- nvinfo : EIATTR_KPARAM_INFO
	.align		4
.L_19:
        /*0018*/ 	.byte	0x04, 0x17
        /*001a*/ 	.short	(.L_21 - .L_20)
.L_20:
        /*001c*/ 	.word	0x00000000
        /*0020*/ 	.short	0x0005
        /*0022*/ 	.short	0x0028
        /*0024*/ 	.byte	0x00, 0xf5, 0x21, 0x00


	//----- nvinfo : EIATTR_KPARAM_INFO
	.align		4
.L_21:
        /*0028*/ 	.byte	0x04, 0x17
        /*002a*/ 	.short	(.L_23 - .L_22)
.L_22:
        /*002c*/ 	.word	0x00000000
        /*0030*/ 	.short	0x0004
        /*0032*/ 	.short	0x0020
        /*0034*/ 	.byte	0x00, 0xf5, 0x21, 0x00


	//----- nvinfo : EIATTR_KPARAM_INFO
	.align		4
.L_23:
        /*0038*/ 	.byte	0x04, 0x17
        /*003a*/ 	.short	(.L_25 - .L_24)
.L_24:
        /*003c*/ 	.word	0x00000000
        /*0040*/ 	.short	0x0003
        /*0042*/ 	.short	0x0018
        /*0044*/ 	.byte	0x00, 0xf0, 0x11, 0x00


	//----- nvinfo : EIATTR_KPARAM_INFO
	.align		4
.L_25:
        /*0048*/ 	.byte	0x04, 0x17
        /*004a*/ 	.short	(.L_27 - .L_26)
.L_26:
        /*004c*/ 	.word	0x00000000
        /*0050*/ 	.short	0x0002
        /*0052*/ 	.short	0x0010
        /*0054*/ 	.byte	0x00, 0xf5, 0x21, 0x00


	//----- nvinfo : EIATTR_KPARAM_INFO
	.align		4
.L_27:
        /*0058*/ 	.byte	0x04, 0x17
        /*005a*/ 	.short	(.L_29 - .L_28)
.L_28:
        /*005c*/ 	.word	0x00000000
        /*0060*/ 	.short	0x0001
        /*0062*/ 	.short	0x0008
        /*0064*/ 	.byte	0x00, 0xf0, 0x11, 0x00


	//----- nvinfo : EIATTR_KPARAM_INFO
	.align		4
.L_29:
        /*0068*/ 	.byte	0x04, 0x17
        /*006a*/ 	.short	(.L_31 - .L_30)
.L_30:
        /*006c*/ 	.word	0x00000000
        /*0070*/ 	.short	0x0000
        /*0072*/ 	.short	0x0000
        /*0074*/ 	.byte	0x00, 0xf5, 0x21, 0x00


	//----- nvinfo : EIATTR_SPARSE_MMA_MASK
	.align		4
.L_31:
        /*0078*/ 	.byte	0x03, 0x50
        /*007a*/ 	.short	0x0000


	//----- nvinfo : EIATTR_MAXREG_COUNT
	.align		4
        /*007c*/ 	.byte	0x03, 0x1b
        /*007e*/ 	.short	0x00ff


	//----- nvinfo : EIATTR_MERCURY_ISA_VERSION
	.align		4
        /*0080*/ 	.byte	0x03, 0x5f
        /*0082*/ 	.short	0x0101


	//----- nvinfo : EIATTR_VRC_CTA_INIT_COUNT
	.align		4
        /*0084*/ 	.byte	0x02, 0x4a
	.zero		1
	.zero		1


	//----- nvinfo : EIATTR_EXIT_INSTR_OFFSETS
	.align		4
        /*0088*/ 	.byte	0x04, 0x1c
        /*008a*/ 	.short	(.L_33 - .L_32)


	//   ....[0]....
.L_32:
        /*008c*/ 	.word	0x00000070


	//   ....[1]....
        /*0090*/ 	.word	0x00002690


	//   ....[2]....
        /*0094*/ 	.word	0x00004b80


	//----- nvinfo : EIATTR_CRS_STACK_SIZE
	.align		4
.L_33:
        /*0098*/ 	.byte	0x04, 0x1e
        /*009a*/ 	.short	(.L_35 - .L_34)
.L_34:
        /*009c*/ 	.word	0x00000000


	//----- nvinfo : EIATTR_CBANK_PARAM_SIZE
	.align		4
.L_35:
        /*00a0*/ 	.byte	0x03, 0x19
        /*00a2*/ 	.short	0x0034


	//----- nvinfo : EIATTR_PARAM_CBANK
	.align		4
        /*00a4*/ 	.byte	0x04, 0x0a
        /*00a6*/ 	.short	(.L_37 - .L_36)
	.align		4
.L_36:
        /*00a8*/ 	.word	index@(.nv.constant0._Z13updateMedoidsP5PointiS0_iPiPdi)
        /*00ac*/ 	.short	0x0380
        /*00ae*/ 	.short	0x0034


	//----- nvinfo : EIATTR_SW_WAR
	.align		4
.L_37:
        /*00b0*/ 	.byte	0x04, 0x36
        /*00b2*/ 	.short	(.L_39 - .L_38)
.L_38:
        /*00b4*/ 	.word	0x00000008
.L_39:


//--------------------- .nv.info._Z17calculateClustersP5PointiS0_iPi --------------------------
	.section	.nv.info._Z17calculateClustersP5PointiS0_iPi,"",@"SHT_CUDA_INFO"
	.sectionflags	@""
	.align	4


	//----- nvinfo : EIATTR_CUDA_API_VERSION
	.align		4
        /*0000*/ 	.byte	0x04, 0x37
        /*0002*/ 	.short	(.L_41 - .L_40)
.L_40:
        /*0004*/ 	.word	0x00000082


	//----- nvinfo : EIATTR_KPARAM_INFO
	.align		4
.L_41:
        /*0008*/ 	.byte	0x04, 0x17
        /*000a*/ 	.short	(.L_43 - .L_42)
.L_42:
        /*000c*/ 	.word	0x00000000
        /*0010*/ 	.short	0x0004
        /*0012*/ 	.short	0x0020
        /*0014*/ 	.byte	0x00, 0xf5, 0x21, 0x00


	//----- nvinfo : EIATTR_KPARAM_INFO
	.align		4
.L_43:
        /*0018*/ 	.byte	0x04, 0x17
        /*001a*/ 	.short	(.L_45 - .L_44)
.L_44:
        /*001c*/ 	.word	0x00000000
        /*0020*/ 	.short	0x0003
        /*0022*/ 	.short	0x0018
        /*0024*/ 	.byte	0x00, 0xf0, 0x11, 0x00


	//----- nvinfo : EIATTR_KPARAM_INFO
	.align		4
.L_45:
        /*0028*/ 	.byte	0x04, 0x17
        /*002a*/ 	.short	(.L_47 - .L_46)
.L_46:
        /*002c*/ 	.word	0x00000000
        /*0030*/ 	.short	0x0002
        /*0032*/ 	.short	0x0010
        /*0034*/ 	.byte	0x00, 0xf5, 0x21, 0x00


	//----- nvinfo : EIATTR_KPARAM_INFO
	.align		4
.L_47:
        /*0038*/ 	.byte	0x04, 0x17
        /*003a*/ 	.short	(.L_49 - .L_48)
.L_48:
        /*003c*/ 	.word	0x00000000
        /*0040*/ 	.short	0x0001
        /*0042*/ 	.short	0x0008
        /*0044*/ 	.byte	0x00, 0xf0, 0x11, 0x00


	//----- nvinfo : EIATTR_KPARAM_INFO
	.align		4
.L_49:
        /*0048*/ 	.byte	0x04, 0x17
        /*004a*/ 	.short	(.L_51 - .L_50)
.L_50:
        /*004c*/ 	.word	0x00000000
        /*0050*/ 	.short	0x0000
        /*0052*/ 	.short	0x0000
        /*0054*/ 	.byte	0x00, 0xf5, 0x21, 0x00


	//----- nvinfo : EIATTR_SPARSE_MMA_MASK
	.align		4
.L_51:
        /*0058*/ 	.byte	0x03, 0x50
        /*005a*/ 	.short	0x0000


	//----- nvinfo : EIATTR_MAXREG_COUNT
	.align		4
        /*005c*/ 	.byte	0x03, 0x1b
        /*005e*/ 	.short	0x00ff


	//----- nvinfo : EIATTR_MERCURY_ISA_VERSION
	.align		4
        /*0060*/ 	.byte	0x03, 0x5f
        /*0062*/ 	.short	0x0101


	//----- nvinfo : EIATTR_VRC_CTA_INIT_COUNT
	.align		4
        /*0064*/ 	.byte	0x02, 0x4a
	.zero		1
	.zero		1


	//----- nvinfo : EIATTR_EXIT_INSTR_OFFSETS
	.align		4
        /*0068*/ 	.byte	0x04, 0x1c
        /*006a*/ 	.short	(.L_53 - .L_52)


	//   ....[0]....
.L_52:
        /*006c*/ 	.word	0x00000070


	//   ....[1]....
        /*0070*/ 	.word	0x000000a0


	//   ....[2]....
        /*0074*/ 	.word	0x00002530


	//----- nvinfo : EIATTR_CRS_STACK_SIZE
	.align		4
.L_53:
        /*0078*/ 	.byte	0x04, 0x1e
        /*007a*/ 	.short	(.L_55 - .L_54)
.L_54:
        /*007c*/ 	.word	0x00000000


	//----- nvinfo : EIATTR_CBANK_PARAM_SIZE
	.align		4
.L_55:
        /*0080*/ 	.byte	0x03, 0x19
        /*0082*/ 	.short	0x0028


	//----- nvinfo : EIATTR_PARAM_CBANK
	.align		4
        /*0084*/ 	.byte	0x04, 0x0a
        /*0086*/ 	.short	(.L_57 - .L_56)
	.align		4
.L_56:
        /*0088*/ 	.word	index@(.nv.constant0._Z17calculateClustersP5PointiS0_iPi)
        /*008c*/ 	.short	0x0380
        /*008e*/ 	.short	0x0028


	//----- nvinfo : EIATTR_SW_WAR
	.align		4
.L_57:
        /*0090*/ 	.byte	0x04, 0x36
        /*0092*/ 	.short	(.L_59 - .L_58)
.L_58:
        /*0094*/ 	.word	0x00000008
.L_59:


//--------------------- .nv.callgraph             --------------------------
	.section	.nv.callgraph,"",@"SHT_CUDA_CALLGRAPH"
	.align	4
	.sectionentsize	8
	.align		4
        /*0000*/ 	.word	0x00000000
	.align		4
        /*0004*/ 	.word	0xffffffff
	.align		4
        /*0008*/ 	.word	0x00000000
	.align		4
        /*000c*/ 	.word	0xfffffffe
	.align		4
        /*0010*/ 	.word	0x00000000
	.align		4
        /*0014*/ 	.word	0xfffffffd
	.align		4
        /*0018*/ 	.word	0x00000000
	.align		4
        /*001c*/ 	.word	0xfffffffc


//--------------------- .text._Z13updateMedoidsP5PointiS0_iPiPdi --------------------------
	.section	.text._Z13updateMedoidsP5PointiS0_iPiPdi,"ax",@progbits
	.align	128
        .global         _Z13updateMedoidsP5PointiS0_iPiPdi
        .type           _Z13updateMedoidsP5PointiS0_iPiPdi,@function
        .size           _Z13updateMedoidsP5PointiS0_iPiPdi,(.L_x_177 - _Z13updateMedoidsP5PointiS0_iPiPdi)
        .other          _Z13updateMedoidsP5PointiS0_iPiPdi,@"STO_CUDA_ENTRY STV_DEFAULT"
_Z13updateMedoidsP5PointiS0_iPiPdi:
.text._Z13updateMedoidsP5PointiS0_iPiPdi:
[----:B------:R-:W-:Y:S01]  /*0000*/  LDC R1, c[0x0][0x37c] ;  /* 0x0000df00ff017b82 */ /* 0x000fe20000000800 */
[----:B------:R-:W0:Y:S07]  /*0010*/  S2R R0, SR_TID.X ;  /* 0x0000000000007919 */ /* 0x000e2e0000002100 */
[----:B------:R-:W0:Y:S01]  /*0020*/  S2UR UR4, SR_CTAID.X ;  /* 0x00000000000479c3 */ /* 0x000e220000002500 */
[----:B------:R-:W1:Y:S07]  /*0030*/  LDCU UR6, c[0x0][0x388] ;  /* 0x00007100ff0677ac */ /* 0x000e6e0008000800 */
[----:B------:R-:W0:Y:S02]  /*0040*/  LDC R3, c[0x0][0x360] ;  /* 0x0000d800ff037b82 */ /* 0x000e240000000800 */
[----:B0-----:R-:W-:-:S05]  /*0050*/  IMAD R0, R3, UR4, R0 ;  /* 0x0000000403007c24 */ /* 0x001fca000f8e0200 */
[----:B-1----:R-:W-:-:S13]  /*0060*/  ISETP.GE.AND P0, PT, R0, UR6, PT ;  /* 0x0000000600007c0c */ /* 0x002fda000bf06270 */
[----:B------:R-:W-:Y:S05]  /*0070*/  @P0 EXIT ;  /* 0x000000000000094d */ /* 0x000fea0003800000 */
[----:B------:R-:W0:Y:S01]  /*0080*/  LDC R7, c[0x0][0x3b0] ;  /* 0x0000ec00ff077b82 */ /* 0x000e220000000800 */
[----:B------:R-:W1:Y:S07]  /*0090*/  LDCU.64 UR4, c[0x0][0x358] ;  /* 0x00006b00ff0477ac */ /* 0x000e6e0008000a00 */
[----:B------:R-:W2:Y:S01]  /*00a0*/  LDC R4, c[0x0][0x370] ;  /* 0x0000dc00ff047b82 */ /* 0x000ea20000000800 */
[----:B0-----:R-:W-:Y:S01]  /*00b0*/  ISETP.GE.AND P1, PT, R7, 0x1, PT ;  /* 0x000000010700780c */ /* 0x001fe20003f26270 */
[----:B--2---:R-:W-:-:S02]  /*00c0*/  IMAD R2, R4, 0x3e8, R7 ;  /* 0x000003e804027824 */ /* 0x004fc400078e0207 */
[----:B------:R-:W-:-:S03]  /*00d0*/  IMAD R3, R3, R4, RZ ;  /* 0x0000000403037224 */ /* 0x000fc600078e02ff */
[----:B------:R-:W-:-:S04]  /*00e0*/  VIMNMX R2, PT, PT, R2, UR6, PT ;  /* 0x0000000602027c48 */ /* 0x000fc8000bfe0100 */
[----:B------:R-:W-:-:S03]  /*00f0*/  ISETP.GT.AND P0, PT, R2, R7, PT ;  /* 0x000000070200720c */ /* 0x000fc60003f04270 */
[----:B-1----:R-:W-:Y:S10]  /*0100*/  @!P1 BRA `(.L_x_0) ;  /* 0x0000002400649947 */ /* 0x002ff40003800000 */
[----:B------:R-:W-:-:S05]  /*0110*/  VIADD R5, R7, 0x1 ;  /* 0x0000000107057836 */ /* 0x000fca0000000000 */
[----:B------:R-:W-:-:S05]  /*0120*/  VIMNMX R5, PT, PT, R2, R5, !PT ;  /* 0x0000000502057248 */ /* 0x000fca0007fe0100 */
[----:B------:R-:W-:Y:S02]  /*0130*/  IMAD.IADD R17, R5, 0x1, -R7 ;  /* 0x0000000105117824 */ /* 0x000fe400078e0a07 */
[----:B------:R-:W-:-:S03]  /*0140*/  IMAD.IADD R16, R7, 0x1, -R5 ;  /* 0x0000000107107824 */ /* 0x000fc600078e0a05 */
[C---:B------:R-:W-:Y:S02]  /*0150*/  LOP3.LUT R13, R17.reuse, 0xfffffff8, RZ, 0xc0, !PT ;  /* 0xfffffff8110d7812 */ /* 0x040fe400078ec0ff */
[C---:B------:R-:W-:Y:S02]  /*0160*/  LOP3.LUT R15, R17.reuse, 0x7, RZ, 0xc0, !PT ;  /* 0x00000007110f7812 */ /* 0x040fe400078ec0ff */
[----:B------:R-:W-:Y:S02]  /*0170*/  LOP3.LUT R14, R17, 0x3, RZ, 0xc0, !PT ;  /* 0x00000003110e7812 */ /* 0x000fe400078ec0ff */
[----:B------:R-:W-:-:S07]  /*0180*/  IADD3 R13, PT, PT, -R13, RZ, RZ ;  /* 0x000000ff0d0d7210 */ /* 0x000fce0007ffe1ff */
.L_x_65:
[----:B------:R-:W0:Y:S08]  /*0190*/  LDC.64 R28, c[0x0][0x3a8] ;  /* 0x0000ea00ff1c7b82 */ /* 0x000e300000000a00 */
[----:B-1----:R-:W1:Y:S01]  /*01a0*/  LDC.64 R20, c[0x0][0x3a0] ;  /* 0x0000e800ff147b82 */ /* 0x002e620000000a00 */
[----:B0-----:R-:W-:-:S06]  /*01b0*/  IMAD.WIDE R28, R0, 0x8, R28 ;  /* 0x00000008001c7825 */ /* 0x001fcc00078e021c */
[----:B------:R-:W5:Y:S01]  /*01c0*/  LDG.E.64 R28, desc[UR4][R28.64] ;  /* 0x000000041c1c7981 */ /* 0x000f62000c1e1b00 */
[----:B------:R-:W-:Y:S05]  /*01d0*/  @!P0 BRA `(.L_x_1) ;  /* 0x0000002400108947 */ /* 0x000fea0003800000 */
[----:B------:R-:W0:Y:S01]  /*01e0*/  LDC.64 R22, c[0x0][0x380] ;  /* 0x0000e000ff167b82 */ /* 0x000e220000000a00 */
[----:B-1----:R-:W-:-:S05]  /*01f0*/  IMAD.WIDE R4, R0, 0x4, R20 ;  /* 0x0000000400047825 */ /* 0x002fca00078e0214 */
[----:B------:R1:W5:Y:S01]  /*0200*/  LDG.E R12, desc[UR4][R4.64] ;  /* 0x00000004040c7981 */ /* 0x000362000c1e1900 */
[----:B0-----:R-:W-:-:S05]  /*0210*/  IMAD.WIDE R18, R0, 0x10, R22 ;  /* 0x0000001000127825 */ /* 0x001fca00078e0216 */
[----:B------:R1:W5:Y:S04]  /*0220*/  LDG.E.64 R8, desc[UR4][R18.64] ;  /* 0x0000000412087981 */ /* 0x000368000c1e1b00 */
[----:B------:R1:W5:Y:S01]  /*0230*/  LDG.E.64 R6, desc[UR4][R18.64+0x8] ;  /* 0x0000080412067981 */ /* 0x000362000c1e1b00 */
[----:B------:R-:W0:Y:S01]  /*0240*/  LDCU UR6, c[0x0][0x3b0] ;  /* 0x00007600ff0677ac */ /* 0x000e220008000800 */
[----:B------:R-:W-:Y:S01]  /*0250*/  ISETP.GT.U32.AND P1, PT, R16, -0x8, PT ;  /* 0xfffffff81000780c */ /* 0x000fe20003f24070 */
[----:B0-----:R-:W-:-:S12]  /*0260*/  IMAD.U32 R11, RZ, RZ, UR6 ;  /* 0x00000006ff0b7e24 */ /* 0x001fd8000f8e00ff */
[----:B-1----:R-:W-:Y:S05]  /*0270*/  @P1 BRA `(.L_x_2) ;  /* 0x0000001000a81947 */ /* 0x002fea0003800000 */
[----:B------:R-:W0:Y:S02]  /*0280*/  LDC R11, c[0x0][0x3b0] ;  /* 0x0000ec00ff0b7b82 */ /* 0x000e240000000800 */
[----:B0-----:R-:W-:-:S04]  /*0290*/  IMAD.WIDE.U32 R4, R11, 0x4, R20 ;  /* 0x000000040b047825 */ /* 0x001fc800078e0014 */
[----:B------:R-:W-:Y:S01]  /*02a0*/  IMAD.WIDE.U32 R10, R11, 0x10, R22 ;  /* 0x000000100b0a7825 */ /* 0x000fe200078e0016 */
[----:B------:R-:W-:Y:S02]  /*02b0*/  IADD3 R18, P1, PT, R4, 0x10, RZ ;  /* 0x0000001004127810 */ /* 0x000fe40007f3e0ff */
[----:B------:R-:W-:Y:S01]  /*02c0*/  IADD3 R4, P2, PT, R10, 0x40, RZ ;  /* 0x000000400a047810 */ /* 0x000fe20007f5e0ff */
[----:B------:R-:W-:Y:S02]  /*02d0*/  IMAD.MOV.U32 R10, RZ, RZ, R13 ;  /* 0x000000ffff0a7224 */ /* 0x000fe400078e000d */
[----:B------:R-:W-:Y:S01]  /*02e0*/  IMAD.X R19, RZ, RZ, R5, P1 ;  /* 0x000000ffff137224 */ /* 0x000fe200008e0605 */
[----:B------:R-:W-:Y:S01]  /*02f0*/  IADD3.X R21, PT, PT, RZ, R11, RZ, P2, !PT ;  /* 0x0000000bff157210 */ /* 0x000fe200017fe4ff */
[----:B------:R-:W-:-:S08]  /*0300*/  IMAD.U32 R11, RZ, RZ, UR6 ;  /* 0x00000006ff0b7e24 */ /* 0x000fd0000f8e00ff */
.L_x_35:
[----:B------:R-:W2:Y:S01]  /*0310*/  LDG.E R5, desc[UR4][R18.64+-0x10] ;  /* 0xfffff00412057981 */ /* 0x000ea2000c1e1900 */
[----:B------:R-:W-:Y:S01]  /*0320*/  VIADD R10, R10, 0x8 ;  /* 0x000000080a0a7836 */ /* 0x000fe20000000000 */
[----:B------:R-:W-:Y:S04]  /*0330*/  BSSY.RECONVERGENT B1, `(.L_x_3) ;  /* 0x0000023000017945 */ /* 0x000fe80003800200 */
[----:B------:R-:W-:Y:S02]  /*0340*/  ISETP.NE.AND P1, PT, R10, RZ, PT ;  /* 0x000000ff0a00720c */ /* 0x000fe40003f25270 */
[----:B--2--5:R-:W-:Y:S01]  /*0350*/  ISETP.NE.AND P2, PT, R5, R12, PT ;  /* 0x0000000c0500720c */ /* 0x024fe20003f45270 */
[----:B------:R-:W-:-:S12]  /*0360*/  IMAD.MOV.U32 R5, RZ, RZ, R21 ;  /* 0x000000ffff057224 */ /* 0x000fd800078e0015 */
[----:B------:R-:W-:Y:S05]  /*0370*/  @P2 BRA `(.L_x_4) ;  /* 0x0000000000782947 */ /* 0x000fea0003800000 */
[----:B------:R-:W2:Y:S04]  /*0380*/  LDG.E.64 R22, desc[UR4][R4.64+-0x38] ;  /* 0xffffc80404167981 */ /* 0x000ea8000c1e1b00 */
[----:B------:R-:W3:Y:S01]  /*0390*/  LDG.E.64 R20, desc[UR4][R4.64+-0x40] ;  /* 0xffffc00404147981 */ /* 0x000ee2000c1e1b00 */
[----:B------:R-:W-:Y:S01]  /*03a0*/  BSSY.RECONVERGENT B2, `(.L_x_5) ;  /* 0x000001a000027945 */ /* 0x000fe20003800200 */
[----:B--2---:R-:W-:Y:S02]  /*03b0*/  DADD R22, R6, -R22 ;  /* 0x0000000006167229 */ /* 0x004fe40000000816 */
[----:B---3--:R-:W-:-:S06]  /*03c0*/  DADD R20, R8, -R20 ;  /* 0x0000000008147229 */ /* 0x008fcc0000000814 */
[----:B------:R-:W-:-:S08]  /*03d0*/  DMUL R22, R22, R22 ;  /* 0x0000001616167228 */ /* 0x000fd00000000000 */
[----:B------:R-:W-:Y:S01]  /*03e0*/  DFMA R20, R20, R20, R22 ;  /* 0x000000141414722b */ /* 0x000fe20000000016 */
[----:B------:R-:W-:Y:S02]  /*03f0*/  IMAD.MOV.U32 R22, RZ, RZ, 0x0 ;  /* 0x00000000ff167424 */ /* 0x000fe400078e00ff */
[----:B------:R-:W-:-:S03]  /*0400*/  IMAD.MOV.U32 R23, RZ, RZ, 0x3fd80000 ;  /* 0x3fd80000ff177424 */ /* 0x000fc600078e00ff */
[----:B------:R-:W0:Y:S04]  /*0410*/  MUFU.RSQ64H R31, R21 ;  /* 0x00000015001f7308 */ /* 0x000e280000001c00 */
[----:B------:R-:W-:-:S04]  /*0420*/  IADD3 R30, PT, PT, R21, -0x3500000, RZ ;  /* 0xfcb00000151e7810 */ /* 0x000fc80007ffe0ff */
[----:B------:R-:W-:Y:S02]  /*0430*/  ISETP.GE.U32.AND P2, PT, R30, 0x7ca00000, PT ;  /* 0x7ca000001e00780c */ /* 0x000fe40003f46070 */
[----:B0-----:R-:W-:-:S08]  /*0440*/  DMUL R24, R30, R30 ;  /* 0x0000001e1e187228 */ /* 0x001fd00000000000 */
[----:B------:R-:W-:-:S08]  /*0450*/  DFMA R24, R20, -R24, 1 ;  /* 0x3ff000001418742b */ /* 0x000fd00000000818 */
[----:B------:R-:W-:Y:S02]  /*0460*/  DFMA R22, R24, R22, 0.5 ;  /* 0x3fe000001816742b */ /* 0x000fe40000000016 */
[----:B------:R-:W-:-:S08]  /*0470*/  DMUL R32, R30, R24 ;  /* 0x000000181e207228 */ /* 0x000fd00000000000 */
[----:B------:R-:W-:-:S08]  /*0480*/  DFMA R32, R22, R32, R30 ;  /* 0x000000201620722b */ /* 0x000fd0000000001e */
[----:B------:R-:W-:Y:S02]  /*0490*/  DMUL R26, R20, R32 ;  /* 0x00000020141a7228 */ /* 0x000fe40000000000 */
[----:B------:R-:W-:Y:S01]  /*04a0*/  VIADD R25, R33, 0xfff00000 ;  /* 0xfff0000021197836 */ /* 0x000fe20000000000 */
[----:B------:R-:W-:-:S05]  /*04b0*/  MOV R24, R32 ;  /* 0x0000002000187202 */ /* 0x000fca0000000f00 */
[----:B------:R-:W-:-:S08]  /*04c0*/  DFMA R22, R26, -R26, R20 ;  /* 0x8000001a1a16722b */ /* 0x000fd00000000014 */
[----:B------:R-:W-:Y:S01]  /*04d0*/  DFMA R34, R22, R24, R26 ;  /* 0x000000181622722b */ /* 0x000fe2000000001a */
[----:B------:R-:W-:Y:S10]  /*04e0*/  @!P2 BRA `(.L_x_6) ;  /* 0x000000000014a947 */ /* 0x000ff40003800000 */
[----:B------:R-:W-:Y:S01]  /*04f0*/  IMAD.MOV.U32 R24, RZ, RZ, R32 ;  /* 0x000000ffff187224 */ /* 0x000fe200078e0020 */
[----:B------:R-:W-:-:S07]  /*0500*/  MOV R2, 0x520 ;  /* 0x0000052000027802 */ /* 0x000fce0000000f00 */
[----:B------:R-:W-:Y:S05]  /*0510*/  CALL.REL.NOINC `($__internal_0_$__cuda_sm20_dsqrt_rn_f64_mediumpath_v1) ;  /* 0x00000044009c7944 */ /* 0x000fea0003c00000 */
[----:B------:R-:W-:Y:S02]  /*0520*/  IMAD.MOV.U32 R34, RZ, RZ, R20 ;  /* 0x000000ffff227224 */ /* 0x000fe400078e0014 */
[----:B------:R-:W-:-:S07]  /*0530*/  IMAD.MOV.U32 R35, RZ, RZ, R21 ;  /* 0x000000ffff237224 */ /* 0x000fce00078e0015 */
.L_x_6:
[----:B------:R-:W-:Y:S05]  /*0540*/  BSYNC.RECONVERGENT B2 ;  /* 0x0000000000027941 */ /* 0x000fea0003800200 */
.L_x_5:
[----:B------:R-:W-:-:S11]  /*0550*/  DADD R28, R28, R34 ;  /* 0x000000001c1c7229 */ /* 0x000fd60000000022 */
.L_x_4:
[----:B------:R-:W-:Y:S05]  /*0560*/  BSYNC.RECONVERGENT B1 ;  /* 0x0000000000017941 */ /* 0x000fea0003800200 */
.L_x_3:
[----:B------:R-:W2:Y:S01]  /*0570*/  LDG.E R21, desc[UR4][R18.64+-0xc] ;  /* 0xfffff40412157981 */ /* 0x000ea2000c1e1900 */
[----:B------:R-:W-:Y:S01]  /*0580*/  BSSY.RECONVERGENT B1, `(.L_x_7) ;  /* 0x0000021000017945 */ /* 0x000fe20003800200 */
[----:B--2---:R-:W-:-:S13]  /*0590*/  ISETP.NE.AND P2, PT, R21, R12, PT ;  /* 0x0000000c1500720c */ /* 0x004fda0003f45270 */
        /* <DEDUP_REMOVED lines=29> */
.L_x_10:
[----:B------:R-:W-:Y:S05]  /*0770*/  BSYNC.RECONVERGENT B2 ;  /* 0x0000000000027941 */ /* 0x000fea0003800200 */
.L_x_9:
[----:B------:R-:W-:-:S11]  /*0780*/  DADD R28, R28, R34 ;  /* 0x000000001c1c7229 */ /* 0x000fd60000000022 */
.L_x_8:
[----:B------:R-:W-:Y:S05]  /*0790*/  BSYNC.RECONVERGENT B1 ;  /* 0x0000000000017941 */ /* 0x000fea0003800200 */
.L_x_7:
        /* <DEDUP_REMOVED lines=32> */
.L_x_14:
[----:B------:R-:W-:Y:S05]  /*09a0*/  BSYNC.RECONVERGENT B2 ;  /* 0x0000000000027941 */ /* 0x000fea0003800200 */
.L_x_13:
[----:B------:R-:W-:-:S11]  /*09b0*/  DADD R28, R28, R34 ;  /* 0x000000001c1c7229 */ /* 0x000fd60000000022 */
.L_x_12:
[----:B------:R-:W-:Y:S05]  /*09c0*/  BSYNC.RECONVERGENT B1 ;  /* 0x0000000000017941 */ /* 0x000fea0003800200 */
.L_x_11:
        /* <DEDUP_REMOVED lines=30> */
[----:B------:R-:W-:Y:S01]  /*0bb0*/  IMAD.MOV.U32 R34, RZ, RZ, R20 ;  /* 0x000000ffff227224 */ /* 0x000fe200078e0014 */
[----:B------:R-:W-:-:S07]  /*0bc0*/  MOV R35, R21 ;  /* 0x0000001500237202 */ /* 0x000fce0000000f00 */
.L_x_18:
[----:B------:R-:W-:Y:S05]  /*0bd0*/  BSYNC.RECONVERGENT B2 ;  /* 0x0000000000027941 */ /* 0x000fea0003800200 */
.L_x_17:
[----:B------:R-:W-:-:S11]  /*0be0*/  DADD R28, R28, R34 ;  /* 0x000000001c1c7229 */ /* 0x000fd60000000022 */
.L_x_16:
[----:B------:R-:W-:Y:S05]  /*0bf0*/  BSYNC.RECONVERGENT B1 ;  /* 0x0000000000017941 */ /* 0x000fea0003800200 */
.L_x_15:
        /* <DEDUP_REMOVED lines=11> */
[----:B------:R-:W-:Y:S01]  /*0cb0*/  IMAD.MOV.U32 R22, RZ, RZ, 0x0 ;  /* 0x00000000ff167424 */ /* 0x000fe200078e00ff */
[----:B------:R-:W-:-:S04]  /*0cc0*/  MOV R23, 0x3fd80000 ;  /* 0x3fd8000000177802 */ /* 0x000fc80000000f00 */
[----:B------:R-:W0:Y:S04]  /*0cd0*/  MUFU.RSQ64H R31, R21 ;  /* 0x00000015001f7308 */ /* 0x000e280000001c00 */
[----:B------:R-:W-:-:S05]  /*0ce0*/  VIADD R30, R21, 0xfcb00000 ;  /* 0xfcb00000151e7836 */ /* 0x000fca0000000000 */
[----:B------:R-:W-:Y:S01]  /*0cf0*/  ISETP.GE.U32.AND P2, PT, R30, 0x7ca00000, PT ;  /* 0x7ca000001e00780c */ /* 0x000fe20003f46070 */
[----:B0-----:R-:W-:-:S08]  /*0d00*/  DMUL R24, R30, R30 ;  /* 0x0000001e1e187228 */ /* 0x001fd00000000000 */
[----:B------:R-:W-:-:S08]  /*0d10*/  DFMA R24, R20, -R24, 1 ;  /* 0x3ff000001418742b */ /* 0x000fd00000000818 */
[----:B------:R-:W-:Y:S02]  /*0d20*/  DFMA R22, R24, R22, 0.5 ;  /* 0x3fe000001816742b */ /* 0x000fe40000000016 */
[----:B------:R-:W-:-:S08]  /*0d30*/  DMUL R32, R30, R24 ;  /* 0x000000181e207228 */ /* 0x000fd00000000000 */
[----:B------:R-:W-:-:S08]  /*0d40*/  DFMA R32, R22, R32, R30 ;  /* 0x000000201620722b */ /* 0x000fd0000000001e */
[----:B------:R-:W-:Y:S02]  /*0d50*/  DMUL R26, R20, R32 ;  /* 0x00000020141a7228 */ /* 0x000fe40000000000 */
[----:B------:R-:W-:Y:S02]  /*0d60*/  VIADD R25, R33, 0xfff00000 ;  /* 0xfff0000021197836 */ /* 0x000fe40000000000 */
[----:B------:R-:W-:-:S04]  /*0d70*/  IMAD.MOV.U32 R24, RZ, RZ, R32 ;  /* 0x000000ffff187224 */ /* 0x000fc800078e0020 */
[----:B------:R-:W-:-:S08]  /*0d80*/  DFMA R22, R26, -R26, R20 ;  /* 0x8000001a1a16722b */ /* 0x000fd00000000014 */
[----:B------:R-:W-:Y:S01]  /*0d90*/  DFMA R34, R22, R24, R26 ;  /* 0x000000181622722b */ /* 0x000fe2000000001a */
[----:B------:R-:W-:Y:S10]  /*0da0*/  @!P2 BRA `(.L_x_22) ;  /* 0x000000000014a947 */ /* 0x000ff40003800000 */
[----:B------:R-:W-:Y:S02]  /*0db0*/  MOV R24, R32 ;  /* 0x0000002000187202 */ /* 0x000fe40000000f00 */
[----:B------:R-:W-:-:S07]  /*0dc0*/  MOV R2, 0xde0 ;  /* 0x00000de000027802 */ /* 0x000fce0000000f00 */
[----:B------:R-:W-:Y:S05]  /*0dd0*/  CALL.REL.NOINC `($__internal_0_$__cuda_sm20_dsqrt_rn_f64_mediumpath_v1) ;  /* 0x0000003c006c7944 */ /* 0x000fea0003c00000 */
[----:B------:R-:W-:Y:S02]  /*0de0*/  IMAD.MOV.U32 R34, RZ, RZ, R20 ;  /* 0x000000ffff227224 */ /* 0x000fe400078e0014 */
[----:B------:R-:W-:-:S07]  /*0df0*/  IMAD.MOV.U32 R35, RZ, RZ, R21 ;  /* 0x000000ffff237224 */ /* 0x000fce00078e0015 */
.L_x_22:
[----:B------:R-:W-:Y:S05]  /*0e00*/  BSYNC.RECONVERGENT B2 ;  /* 0x0000000000027941 */ /* 0x000fea0003800200 */
.L_x_21:
[----:B------:R-:W-:-:S11]  /*0e10*/  DADD R28, R28, R34 ;  /* 0x000000001c1c7229 */ /* 0x000fd60000000022 */
.L_x_20:
[----:B------:R-:W-:Y:S05]  /*0e20*/  BSYNC.RECONVERGENT B1 ;  /* 0x0000000000017941 */ /* 0x000fea0003800200 */
.L_x_19:
        /* <DEDUP_REMOVED lines=22> */
[----:B------:R-:W-:Y:S01]  /*0f90*/  IADD3 R25, PT, PT, R33, -0x100000, RZ ;  /* 0xfff0000021197810 */ /* 0x000fe20007ffe0ff */
[----:B------:R-:W-:-:S05]  /*0fa0*/  IMAD.MOV.U32 R24, RZ, RZ, R32 ;  /* 0x000000ffff187224 */ /* 0x000fca00078e0020 */
[----:B------:R-:W-:-:S08]  /*0fb0*/  DFMA R22, R26, -R26, R20 ;  /* 0x8000001a1a16722b */ /* 0x000fd00000000014 */
[----:B------:R-:W-:Y:S01]  /*0fc0*/  DFMA R34, R22, R24, R26 ;  /* 0x000000181622722b */ /* 0x000fe2000000001a */
[----:B------:R-:W-:Y:S10]  /*0fd0*/  @!P2 BRA `(.L_x_26) ;  /* 0x000000000014a947 */ /* 0x000ff40003800000 */
[----:B------:R-:W-:Y:S01]  /*0fe0*/  IMAD.MOV.U32 R24, RZ, RZ, R32 ;  /* 0x000000ffff187224 */ /* 0x000fe200078e0020 */
[----:B------:R-:W-:-:S07]  /*0ff0*/  MOV R2, 0x1010 ;  /* 0x0000101000027802 */ /* 0x000fce0000000f00 */
[----:B------:R-:W-:Y:S05]  /*1000*/  CALL.REL.NOINC `($__internal_0_$__cuda_sm20_dsqrt_rn_f64_mediumpath_v1) ;  /* 0x0000003800e07944 */ /* 0x000fea0003c00000 */
[----:B------:R-:W-:Y:S01]  /*1010*/  MOV R34, R20 ;  /* 0x0000001400227202 */ /* 0x000fe20000000f00 */
[----:B------:R-:W-:-:S07]  /*1020*/  IMAD.MOV.U32 R35, RZ, RZ, R21 ;  /* 0x000000ffff237224 */ /* 0x000fce00078e0015 */
.L_x_26:
[----:B------:R-:W-:Y:S05]  /*1030*/  BSYNC.RECONVERGENT B2 ;  /* 0x0000000000027941 */ /* 0x000fea0003800200 */
.L_x_25:
[----:B------:R-:W-:-:S11]  /*1040*/  DADD R28, R28, R34 ;  /* 0x000000001c1c7229 */ /* 0x000fd60000000022 */
.L_x_24:
[----:B------:R-:W-:Y:S05]  /*1050*/  BSYNC.RECONVERGENT B1 ;  /* 0x0000000000017941 */ /* 0x000fea0003800200 */
.L_x_23:
        /* <DEDUP_REMOVED lines=11> */
[----:B------:R-:W-:Y:S01]  /*1110*/  MOV R22, 0x0 ;  /* 0x0000000000167802 */ /* 0x000fe20000000f00 */
[----:B------:R-:W-:-:S04]  /*1120*/  IMAD.MOV.U32 R23, RZ, RZ, 0x3fd80000 ;  /* 0x3fd80000ff177424 */ /* 0x000fc800078e00ff */
        /* <DEDUP_REMOVED lines=19> */
.L_x_30:
[----:B------:R-:W-:Y:S05]  /*1260*/  BSYNC.RECONVERGENT B2 ;  /* 0x0000000000027941 */ /* 0x000fea0003800200 */
.L_x_29:
[----:B------:R-:W-:-:S11]  /*1270*/  DADD R28, R28, R34 ;  /* 0x000000001c1c7229 */ /* 0x000fd60000000022 */
.L_x_28:
[----:B------:R-:W-:Y:S05]  /*1280*/  BSYNC.RECONVERGENT B1 ;  /* 0x0000000000017941 */ /* 0x000fea0003800200 */
.L_x_27:
        /* <DEDUP_REMOVED lines=32> */
.L_x_34:
[----:B------:R-:W-:Y:S05]  /*1490*/  BSYNC.RECONVERGENT B2 ;  /* 0x0000000000027941 */ /* 0x000fea0003800200 */
.L_x_33:
[----:B------:R-:W-:-:S11]  /*14a0*/  DADD R28, R28, R34 ;  /* 0x000000001c1c7229 */ /* 0x000fd60000000022 */
.L_x_32:
[----:B------:R-:W-:Y:S05]  /*14b0*/  BSYNC.RECONVERGENT B1 ;  /* 0x0000000000017941 */ /* 0x000fea0003800200 */
.L_x_31:
[----:B------:R-:W-:Y:S02]  /*14c0*/  IADD3 R4, P2, PT, R4, 0x80, RZ ;  /* 0x0000008004047810 */ /* 0x000fe40007f5e0ff */
[----:B------:R-:W-:Y:S02]  /*14d0*/  IADD3 R18, P3, PT, R18, 0x20, RZ ;  /* 0x0000002012127810 */ /* 0x000fe40007f7e0ff */
[----:B------:R-:W-:Y:S01]  /*14e0*/  IADD3 R11, PT, PT, R11, 0x8, RZ ;  /* 0x000000080b0b7810 */ /* 0x000fe20007ffe0ff */
[----:B------:R-:W-:Y:S02]  /*14f0*/  IMAD.X R21, RZ, RZ, R5, P2 ;  /* 0x000000ffff157224 */ /* 0x000fe400010e0605 */
[----:B------:R-:W-:Y:S01]  /*1500*/  IMAD.X R19, RZ, RZ, R19, P3 ;  /* 0x000000ffff137224 */ /* 0x000fe200018e0613 */
[----:B------:R-:W-:Y:S07]  /*1510*/  @P1 BRA `(.L_x_35) ;  /* 0xffffffec007c1947 */ /* 0x000fee000383ffff */
.L_x_2:
[----:B------:R-:W-:Y:S01]  /*1520*/  ISETP.NE.AND P1, PT, R15, RZ, PT ;  /* 0x000000ff0f00720c */ /* 0x000fe20003f25270 */
[----:B------:R-:W-:-:S12]  /*1530*/  BSSY.RECONVERGENT B1, `(.L_x_1) ;  /* 0x000010e000017945 */ /* 0x000fd80003800200 */
[----:B------:R-:W-:Y:S05]  /*1540*/  @!P1 BRA `(.L_x_36) ;  /* 0x0000001000309947 */ /* 0x000fea0003800000 */
[----:B------:R-:W-:-:S04]  /*1550*/  IADD3 R2, PT, PT, R15, -0x1, RZ ;  /* 0xffffffff0f027810 */ /* 0x000fc80007ffe0ff */
[----:B------:R-:W-:-:S13]  /*1560*/  ISETP.GE.U32.AND P1, PT, R2, 0x3, PT ;  /* 0x000000030200780c */ /* 0x000fda0003f26070 */
[----:B------:R-:W-:Y:S05]  /*1570*/  @!P1 BRA `(.L_x_37) ;  /* 0x0000000800449947 */ /* 0x000fea0003800000 */
[----:B------:R-:W0:Y:S08]  /*1580*/  LDC.64 R18, c[0x0][0x3a0] ;  /* 0x0000e800ff127b82 */ /* 0x000e300000000a00 */
[----:B------:R-:W1:Y:S01]  /*1590*/  LDC.64 R4, c[0x0][0x380] ;  /* 0x0000e000ff047b82 */ /* 0x000e620000000a00 */
[----:B0-----:R-:W-:-:S05]  /*15a0*/  IMAD.WIDE.U32 R18, R11, 0x4, R18 ;  /* 0x000000040b127825 */ /* 0x001fca00078e0012 */
[----:B------:R-:W2:Y:S01]  /*15b0*/  LDG.E R21, desc[UR4][R18.64] ;  /* 0x0000000412157981 */ /* 0x000ea2000c1e1900 */
[----:B------:R-:W-:Y:S01]  /*15c0*/  BSSY.RECONVERGENT B2, `(.L_x_38) ;  /* 0x0000022000027945 */ /* 0x000fe20003800200 */
[----:B-1----:R-:W-:Y:S01]  /*15d0*/  IMAD.WIDE.U32 R4, R11, 0x10, R4 ;  /* 0x000000100b047825 */ /* 0x002fe200078e0004 */
[----:B--2--5:R-:W-:-:S13]  /*15e0*/  ISETP.NE.AND P1, PT, R21, R12, PT ;  /* 0x0000000c1500720c */ /* 0x024fda0003f25270 */
[----:B------:R-:W-:Y:S05]  /*15f0*/  @P1 BRA `(.L_x_39) ;  /* 0x0000000000781947 */ /* 0x000fea0003800000 */
[----:B------:R-:W2:Y:S04]  /*1600*/  LDG.E.64 R22, desc[UR4][R4.64+0x8] ;  /* 0x0000080404167981 */ /* 0x000ea8000c1e1b00 */
[----:B------:R-:W3:Y:S01]  /*1610*/  LDG.E.64 R20, desc[UR4][R4.64] ;  /* 0x0000000404147981 */ /* 0x000ee2000c1e1b00 */
[----:B------:R-:W-:Y:S01]  /*1620*/  IMAD.MOV.U32 R32, RZ, RZ, 0x0 ;  /* 0x00000000ff207424 */ /* 0x000fe200078e00ff */
[----:B------:R-:W-:Y:S01]  /*1630*/  MOV R33, 0x3fd80000 ;  /* 0x3fd8000000217802 */ /* 0x000fe20000000f00 */
[----:B------:R-:W-:Y:S01]  /*1640*/  BSSY.RECONVERGENT B3, `(.L_x_40) ;  /* 0x0000018000037945 */ /* 0x000fe20003800200 */
[----:B--2---:R-:W-:Y:S02]  /*1650*/  DADD R22, R6, -R22 ;  /* 0x0000000006167229 */ /* 0x004fe40000000816 */
[----:B---3--:R-:W-:-:S06]  /*1660*/  DADD R20, R8, -R20 ;  /* 0x0000000008147229 */ /* 0x008fcc0000000814 */
[----:B------:R-:W-:-:S08]  /*1670*/  DMUL R22, R22, R22 ;  /* 0x0000001616167228 */ /* 0x000fd00000000000 */
[----:B------:R-:W-:-:S06]  /*1680*/  DFMA R20, R20, R20, R22 ;  /* 0x000000141414722b */ /* 0x000fcc0000000016 */
        /* <DEDUP_REMOVED lines=19> */
.L_x_41:
[----:B------:R-:W-:Y:S05]  /*17c0*/  BSYNC.RECONVERGENT B3 ;  /* 0x0000000000037941 */ /* 0x000fea0003800200 */
.L_x_40:
[----:B------:R-:W-:-:S11]  /*17d0*/  DADD R28, R28, R34 ;  /* 0x000000001c1c7229 */ /* 0x000fd60000000022 */
.L_x_39:
[----:B------:R-:W-:Y:S05]  /*17e0*/  BSYNC.RECONVERGENT B2 ;  /* 0x0000000000027941 */ /* 0x000fea0003800200 */
.L_x_38:
[----:B------:R-:W2:Y:S01]  /*17f0*/  LDG.E R21, desc[UR4][R18.64+0x4] ;  /* 0x0000040412157981 */ /* 0x000ea2000c1e1900 */
[----:B------:R-:W-:Y:S01]  /*1800*/  BSSY.RECONVERGENT B2, `(.L_x_42) ;  /* 0x0000021000027945 */ /* 0x000fe20003800200 */
[----:B--2---:R-:W-:-:S13]  /*1810*/  ISETP.NE.AND P1, PT, R21, R12, PT ;  /* 0x0000000c1500720c */ /* 0x004fda0003f25270 */
[----:B------:R-:W-:Y:S05]  /*1820*/  @P1 BRA `(.L_x_43) ;  /* 0x0000000000781947 */ /* 0x000fea0003800000 */
[----:B------:R-:W2:Y:S04]  /*1830*/  LDG.E.64 R22, desc[UR4][R4.64+0x18] ;  /* 0x0000180404167981 */ /* 0x000ea8000c1e1b00 */
[----:B------:R-:W3:Y:S01]  /*1840*/  LDG.E.64 R20, desc[UR4][R4.64+0x10] ;  /* 0x0000100404147981 */ /* 0x000ee2000c1e1b00 */
[----:B------:R-:W-:Y:S01]  /*1850*/  IMAD.MOV.U32 R32, RZ, RZ, 0x0 ;  /* 0x00000000ff207424 */ /* 0x000fe200078e00ff */
[----:B------:R-:W-:Y:S01]  /*1860*/  BSSY.RECONVERGENT B3, `(.L_x_44) ;  /* 0x0000019000037945 */ /* 0x000fe20003800200 */
[----:B------:R-:W-:Y:S01]  /*1870*/  IMAD.MOV.U32 R33, RZ, RZ, 0x3fd80000 ;  /* 0x3fd80000ff217424 */ /* 0x000fe200078e00ff */
[----:B--2---:R-:W-:Y:S02]  /*1880*/  DADD R22, R6, -R22 ;  /* 0x0000000006167229 */ /* 0x004fe40000000816 */
[----:B---3--:R-:W-:-:S06]  /*1890*/  DADD R20, R8, -R20 ;  /* 0x0000000008147229 */ /* 0x008fcc0000000814 */
[----:B------:R-:W-:-:S08]  /*18a0*/  DMUL R22, R22, R22 ;  /* 0x0000001616167228 */ /* 0x000fd00000000000 */
[----:B------:R-:W-:-:S06]  /*18b0*/  DFMA R20, R20, R20, R22 ;  /* 0x000000141414722b */ /* 0x000fcc0000000016 */
        /* <DEDUP_REMOVED lines=19> */
.L_x_45:
[----:B------:R-:W-:Y:S05]  /*19f0*/  BSYNC.RECONVERGENT B3 ;  /* 0x0000000000037941 */ /* 0x000fea0003800200 */
.L_x_44:
[----:B------:R-:W-:-:S11]  /*1a00*/  DADD R28, R28, R34 ;  /* 0x000000001c1c7229 */ /* 0x000fd60000000022 */
.L_x_43:
[----:B------:R-:W-:Y:S05]  /*1a10*/  BSYNC.RECONVERGENT B2 ;  /* 0x0000000000027941 */ /* 0x000fea0003800200 */
.L_x_42:
[----:B------:R-:W2:Y:S01]  /*1a20*/  LDG.E R21, desc[UR4][R18.64+0x8] ;  /* 0x0000080412157981 */ /* 0x000ea2000c1e1900 */
[----:B------:R-:W-:Y:S01]  /*1a30*/  BSSY.RECONVERGENT B2, `(.L_x_46) ;  /* 0x0000021000027945 */ /* 0x000fe20003800200 */
[----:B--2---:R-:W-:-:S13]  /*1a40*/  ISETP.NE.AND P1, PT, R21, R12, PT ;  /* 0x0000000c1500720c */ /* 0x004fda0003f25270 */
[----:B------:R-:W-:Y:S05]  /*1a50*/  @P1 BRA `(.L_x_47) ;  /* 0x0000000000781947 */ /* 0x000fea0003800000 */
[----:B------:R-:W2:Y:S04]  /*1a60*/  LDG.E.64 R22, desc[UR4][R4.64+0x28] ;  /* 0x0000280404167981 */ /* 0x000ea8000c1e1b00 */
[----:B------:R-:W3:Y:S01]  /*1a70*/  LDG.E.64 R20, desc[UR4][R4.64+0x20] ;  /* 0x0000200404147981 */ /* 0x000ee2000c1e1b00 */
[----:B------:R-:W-:Y:S01]  /*1a80*/  MOV R32, 0x0 ;  /* 0x0000000000207802 */ /* 0x000fe20000000f00 */
[----:B------:R-:W-:Y:S01]  /*1a90*/  IMAD.MOV.U32 R33, RZ, RZ, 0x3fd80000 ;  /* 0x3fd80000ff217424 */ /* 0x000fe200078e00ff */
        /* <DEDUP_REMOVED lines=24> */
.L_x_49:
[----:B------:R-:W-:Y:S05]  /*1c20*/  BSYNC.RECONVERGENT B3 ;  /* 0x0000000000037941 */ /* 0x000fea0003800200 */
.L_x_48:
[----:B------:R-:W-:-:S11]  /*1c30*/  DADD R28, R28, R34 ;  /* 0x000000001c1c7229 */ /* 0x000fd60000000022 */
.L_x_47:
[----:B------:R-:W-:Y:S05]  /*1c40*/  BSYNC.RECONVERGENT B2 ;  /* 0x0000000000027941 */ /* 0x000fea0003800200 */
.L_x_46:
[----:B------:R-:W2:Y:S01]  /*1c50*/  LDG.E R19, desc[UR4][R18.64+0xc] ;  /* 0x00000c0412137981 */ /* 0x000ea2000c1e1900 */
[----:B------:R-:W-:Y:S01]  /*1c60*/  BSSY.RECONVERGENT B2, `(.L_x_50) ;  /* 0x0000021000027945 */ /* 0x000fe20003800200 */
[----:B--2---:R-:W-:-:S13]  /*1c70*/  ISETP.NE.AND P1, PT, R19, R12, PT ;  /* 0x0000000c1300720c */ /* 0x004fda0003f25270 */
        /* <DEDUP_REMOVED lines=29> */
.L_x_53:
[----:B------:R-:W-:Y:S05]  /*1e50*/  BSYNC.RECONVERGENT B3 ;  /* 0x0000000000037941 */ /* 0x000fea0003800200 */
.L_x_52:
[----:B------:R-:W-:-:S11]  /*1e60*/  DADD R28, R28, R18 ;  /* 0x000000001c1c7229 */ /* 0x000fd60000000012 */
.L_x_51:
[----:B------:R-:W-:Y:S05]  /*1e70*/  BSYNC.RECONVERGENT B2 ;  /* 0x0000000000027941 */ /* 0x000fea0003800200 */
.L_x_50:
[----:B------:R-:W-:-:S07]  /*1e80*/  IADD3 R11, PT, PT, R11, 0x4, RZ ;  /* 0x000000040b0b7810 */ /* 0x000fce0007ffe0ff */
.L_x_37:
[----:B------:R-:W-:-:S13]  /*1e90*/  ISETP.NE.AND P1, PT, R14, RZ, PT ;  /* 0x000000ff0e00720c */ /* 0x000fda0003f25270 */
[----:B------:R-:W-:Y:S05]  /*1ea0*/  @!P1 BRA `(.L_x_36) ;  /* 0x0000000400d89947 */ /* 0x000fea0003800000 */
[----:B------:R-:W-:-:S13]  /*1eb0*/  ISETP.NE.AND P1, PT, R14, 0x1, PT ;  /* 0x000000010e00780c */ /* 0x000fda0003f25270 */
[----:B------:R-:W-:Y:S05]  /*1ec0*/  @!P1 BRA `(.L_x_54) ;  /* 0x0000000400349947 */ /* 0x000fea0003800000 */
[----:B------:R-:W0:Y:S02]  /*1ed0*/  LDC.64 R4, c[0x0][0x3a0] ;  /* 0x0000e800ff047b82 */ /* 0x000e240000000a00 */
[----:B0-----:R-:W-:-:S05]  /*1ee0*/  IMAD.WIDE.U32 R4, R11, 0x4, R4 ;  /* 0x000000040b047825 */ /* 0x001fca00078e0004 */
[----:B------:R-:W2:Y:S01]  /*1ef0*/  LDG.E R19, desc[UR4][R4.64] ;  /* 0x0000000404137981 */ /* 0x000ea2000c1e1900 */
[----:B------:R-:W-:Y:S01]  /*1f00*/  BSSY.RECONVERGENT B2, `(.L_x_55) ;  /* 0x0000023000027945 */ /* 0x000fe20003800200 */
[----:B--2--5:R-:W-:-:S13]  /*1f10*/  ISETP.NE.AND P1, PT, R19, R12, PT ;  /* 0x0000000c1300720c */ /* 0x024fda0003f25270 */
[----:B------:R-:W-:Y:S05]  /*1f20*/  @P1 BRA `(.L_x_56) ;  /* 0x0000000000801947 */ /* 0x000fea0003800000 */
[----:B------:R-:W0:Y:S02]  /*1f30*/  LDC.64 R18, c[0x0][0x380] ;  /* 0x0000e000ff127b82 */ /* 0x000e240000000a00 */
[----:B0-----:R-:W-:-:S05]  /*1f40*/  IMAD.WIDE.U32 R24, R11, 0x10, R18 ;  /* 0x000000100b187825 */ /* 0x001fca00078e0012 */
        /* <DEDUP_REMOVED lines=28> */
.L_x_58:
[----:B------:R-:W-:Y:S05]  /*2110*/  BSYNC.RECONVERGENT B3 ;  /* 0x0000000000037941 */ /* 0x000fea0003800200 */
.L_x_57:
[----:B------:R-:W-:-:S11]  /*2120*/  DADD R28, R28, R32 ;  /* 0x000000001c1c7229 */ /* 0x000fd60000000020 */
.L_x_56:
[----:B------:R-:W-:Y:S05]  /*2130*/  BSYNC.RECONVERGENT B2 ;  /* 0x0000000000027941 */ /* 0x000fea0003800200 */
.L_x_55:
[----:B------:R-:W2:Y:S01]  /*2140*/  LDG.E R5, desc[UR4][R4.64+0x4] ;  /* 0x0000040404057981 */ /* 0x000ea2000c1e1900 */
[----:B------:R-:W-:Y:S01]  /*2150*/  BSSY.RECONVERGENT B2, `(.L_x_59) ;  /* 0x0000023000027945 */ /* 0x000fe20003800200 */
[----:B--2---:R-:W-:-:S13]  /*2160*/  ISETP.NE.AND P1, PT, R5, R12, PT ;  /* 0x0000000c0500720c */ /* 0x004fda0003f25270 */
[----:B------:R-:W-:Y:S05]  /*2170*/  @P1 BRA `(.L_x_60) ;  /* 0x0000000000801947 */ /* 0x000fea0003800000 */
[----:B------:R-:W0:Y:S02]  /*2180*/  LDC.64 R4, c[0x0][0x380] ;  /* 0x0000e000ff047b82 */ /* 0x000e240000000a00 */
[----:B0-----:R-:W-:-:S05]  /*2190*/  IMAD.WIDE.U32 R22, R11, 0x10, R4 ;  /* 0x000000100b167825 */ /* 0x001fca00078e0004 */
[----:B------:R-:W2:Y:S04]  /*21a0*/  LDG.E.64 R18, desc[UR4][R22.64+0x18] ;  /* 0x0000180416127981 */ /* 0x000ea8000c1e1b00 */
[----:B------:R-:W3:Y:S01]  /*21b0*/  LDG.E.64 R4, desc[UR4][R22.64+0x10] ;  /* 0x0000100416047981 */ /* 0x000ee2000c1e1b00 */
[----:B------:R-:W-:Y:S01]  /*21c0*/  BSSY.RECONVERGENT B3, `(.L_x_61) ;  /* 0x000001a000037945 */ /* 0x000fe20003800200 */
[----:B--2---:R-:W-:Y:S02]  /*21d0*/  DADD R18, R6, -R18 ;  /* 0x0000000006127229 */ /* 0x004fe40000000812 */
[----:B---3--:R-:W-:-:S06]  /*21e0*/  DADD R4, R8, -R4 ;  /* 0x0000000008047229 */ /* 0x008fcc0000000804 */
[----:B------:R-:W-:Y:S01]  /*21f0*/  DMUL R20, R18, R18 ;  /* 0x0000001212147228 */ /* 0x000fe20000000000 */
[----:B------:R-:W-:Y:S02]  /*2200*/  IMAD.MOV.U32 R18, RZ, RZ, 0x0 ;  /* 0x00000000ff127424 */ /* 0x000fe400078e00ff */
[----:B------:R-:W-:-:S05]  /*2210*/  IMAD.MOV.U32 R19, RZ, RZ, 0x3fd80000 ;  /* 0x3fd80000ff137424 */ /* 0x000fca00078e00ff */
        /* <DEDUP_REMOVED lines=20> */
.L_x_62:
[----:B------:R-:W-:Y:S05]  /*2360*/  BSYNC.RECONVERGENT B3 ;  /* 0x0000000000037941 */ /* 0x000fea0003800200 */
.L_x_61:
[----:B------:R-:W-:-:S11]  /*2370*/  DADD R28, R28, R18 ;  /* 0x000000001c1c7229 */ /* 0x000fd60000000012 */
.L_x_60:
[----:B------:R-:W-:Y:S05]  /*2380*/  BSYNC.RECONVERGENT B2 ;  /* 0x0000000000027941 */ /* 0x000fea0003800200 */
.L_x_59:
[----:B------:R-:W-:-:S07]  /*2390*/  VIADD R11, R11, 0x2 ;  /* 0x000000020b0b7836 */ /* 0x000fce0000000000 */
.L_x_54:
[----:B------:R-:W-:-:S13]  /*23a0*/  LOP3.LUT P1, RZ, R17, 0x1, RZ, 0xc0, !PT ;  /* 0x0000000111ff7812 */ /* 0x000fda000782c0ff */
[----:B------:R-:W-:Y:S05]  /*23b0*/  @!P1 BRA `(.L_x_36) ;  /* 0x0000000000949947 */ /* 0x000fea0003800000 */
[----:B------:R-:W0:Y:S02]  /*23c0*/  LDC.64 R4, c[0x0][0x3a0] ;  /* 0x0000e800ff047b82 */ /* 0x000e240000000a00 */
[----:B0-----:R-:W-:-:S06]  /*23d0*/  IMAD.WIDE.U32 R4, R11, 0x4, R4 ;  /* 0x000000040b047825 */ /* 0x001fcc00078e0004 */
[----:B------:R-:W2:Y:S02]  /*23e0*/  LDG.E R5, desc[UR4][R4.64] ;  /* 0x0000000404057981 */ /* 0x000ea4000c1e1900 */
[----:B--2--5:R-:W-:-:S13]  /*23f0*/  ISETP.NE.AND P1, PT, R5, R12, PT ;  /* 0x0000000c0500720c */ /* 0x024fda0003f25270 */
[----:B------:R-:W-:Y:S05]  /*2400*/  @P1 BRA `(.L_x_36) ;  /* 0x0000000000801947 */ /* 0x000fea0003800000 */
[----:B------:R-:W0:Y:S02]  /*2410*/  LDC.64 R4, c[0x0][0x380] ;  /* 0x0000e000ff047b82 */ /* 0x000e240000000a00 */
[----:B0-----:R-:W-:-:S05]  /*2420*/  IMAD.WIDE.U32 R4, R11, 0x10, R4 ;  /* 0x000000100b047825 */ /* 0x001fca00078e0004 */
[----:B------:R-:W2:Y:S04]  /*2430*/  LDG.E.64 R18, desc[UR4][R4.64+0x8] ;  /* 0x0000080404127981 */ /* 0x000ea8000c1e1b00 */
[----:B------:R-:W3:Y:S01]  /*2440*/  LDG.E.64 R10, desc[UR4][R4.64] ;  /* 0x00000004040a7981 */ /* 0x000ee2000c1e1b00 */
[----:B------:R-:W-:Y:S01]  /*2450*/  BSSY.RECONVERGENT B2, `(.L_x_63) ;  /* 0x000001a000027945 */ /* 0x000fe20003800200 */
[----:B--2---:R-:W-:Y:S02]  /*2460*/  DADD R18, R6, -R18 ;  /* 0x0000000006127229 */ /* 0x004fe40000000812 */
[----:B---3--:R-:W-:Y:S01]  /*2470*/  DADD R10, R8, -R10 ;  /* 0x00000000080a7229 */ /* 0x008fe2000000080a */
[----:B------:R-:W-:-:S05]  /*2480*/  IMAD.MOV.U32 R8, RZ, RZ, 0x0 ;  /* 0x00000000ff087424 */ /* 0x000fca00078e00ff */
[----:B------:R-:W-:Y:S01]  /*2490*/  DMUL R20, R18, R18 ;  /* 0x0000001212147228 */ /* 0x000fe20000000000 */
[----:B------:R-:W-:-:S07]  /*24a0*/  IMAD.MOV.U32 R9, RZ, RZ, 0x3fd80000 ;  /* 0x3fd80000ff097424 */ /* 0x000fce00078e00ff */
        /* <DEDUP_REMOVED lines=20> */
.L_x_64:
[----:B------:R-:W-:Y:S05]  /*25f0*/  BSYNC.RECONVERGENT B2 ;  /* 0x0000000000027941 */ /* 0x000fea0003800200 */
.L_x_63:
[----:B------:R-:W-:-:S11]  /*2600*/  DADD R28, R28, R4 ;  /* 0x000000001c1c7229 */ /* 0x000fd60000000004 */
.L_x_36:
[----:B------:R-:W-:Y:S05]  /*2610*/  BSYNC.RECONVERGENT B1 ;  /* 0x0000000000017941 */ /* 0x000fea0003800200 */
.L_x_1:
[----:B------:R-:W0:Y:S01]  /*2620*/  LDC.64 R4, c[0x0][0x3a8] ;  /* 0x0000ea00ff047b82 */ /* 0x000e220000000a00 */
[----:B------:R-:W2:Y:S01]  /*2630*/  LDCU UR6, c[0x0][0x388] ;  /* 0x00007100ff0677ac */ /* 0x000ea20008000800 */
[----:B0-----:R-:W-:-:S04]  /*2640*/  IMAD.WIDE R4, R0, 0x8, R4 ;  /* 0x0000000800047825 */ /* 0x001fc800078e0204 */
[----:B------:R-:W-:Y:S01]  /*2650*/  IMAD.IADD R0, R3, 0x1, R0 ;  /* 0x0000000103007824 */ /* 0x000fe200078e0200 */
[----:B-----5:R0:W-:Y:S04]  /*2660*/  STG.E.64 desc[UR4][R4.64], R28 ;  /* 0x0000001c04007986 */ /* 0x0201e8000c101b04 */
[----:B--2---:R-:W-:-:S13]  /*2670*/  ISETP.GE.AND P1, PT, R0, UR6, PT ;  /* 0x0000000600007c0c */ /* 0x004fda000bf26270 */
[----:B0-----:R-:W-:Y:S05]  /*2680*/  @!P1 BRA `(.L_x_65) ;  /* 0xffffffd800c09947 */ /* 0x001fea000383ffff */
[----:B------:R-:W-:Y:S05]  /*2690*/  EXIT ;  /* 0x000000000000794d */ /* 0x000fea0003800000 */
.L_x_0:
[----:B------:R-:W-:-:S04]  /*26a0*/  VIADDMNMX R2, R7, 0x1, R2, !PT ;  /* 0x0000000107027846 */ /* 0x000fc80007800102 */
[----:B------:R-:W-:Y:S01]  /*26b0*/  IADD3 R4, PT, PT, R2, -R7, RZ ;  /* 0x8000000702047210 */ /* 0x000fe20007ffe0ff */
[----:B------:R-:W-:-:S03]  /*26c0*/  IMAD.IADD R5, R7, 0x1, -R2 ;  /* 0x0000000107057824 */ /* 0x000fc600078e0a02 */
[C---:B------:R-:W-:Y:S02]  /*26d0*/  LOP3.LUT R6, R4.reuse, 0x7, RZ, 0xc0, !PT ;  /* 0x0000000704067812 */ /* 0x040fe400078ec0ff */
[C---:B------:R-:W-:Y:S02]  /*26e0*/  LOP3.LUT R7, R4.reuse, 0x3, RZ, 0xc0, !PT ;  /* 0x0000000304077812 */ /* 0x040fe400078ec0ff */
[----:B------:R-:W-:-:S07]  /*26f0*/  LOP3.LUT R8, R4, 0xfffffff8, RZ, 0xc0, !PT ;  /* 0xfffffff804087812 */ /* 0x000fce00078ec0ff */
.L_x_130:
[----:B------:R-:W-:Y:S01]  /*2700*/  CS2R R14, SRZ ;  /* 0x00000000000e7805 */ /* 0x000fe2000001ff00 */
[----:B------:R-:W-:Y:S06]  /*2710*/  @!P0 BRA `(.L_x_66) ;  /* 0x0000002000fc8947 */ /* 0x000fec0003800000 */
[----:B------:R-:W0:Y:S08]  /*2720*/  LDC.64 R16, c[0x0][0x3a0] ;  /* 0x0000e800ff107b82 */ /* 0x000e300000000a00 */
[----:B------:R-:W1:Y:S01]  /*2730*/  LDC.64 R18, c[0x0][0x380] ;  /* 0x0000e000ff127b82 */ /* 0x000e620000000a00 */
[----:B0-----:R-:W-:-:S05]  /*2740*/  IMAD.WIDE R16, R0, 0x4, R16 ;  /* 0x0000000400107825 */ /* 0x001fca00078e0210 */
[----:B------:R0:W5:Y:S01]  /*2750*/  LDG.E R9, desc[UR4][R16.64] ;  /* 0x0000000410097981 */ /* 0x000162000c1e1900 */
[----:B-1----:R-:W-:-:S05]  /*2760*/  IMAD.WIDE R18, R0, 0x10, R18 ;  /* 0x0000001000127825 */ /* 0x002fca00078e0212 */
[----:B------:R0:W5:Y:S04]  /*2770*/  LDG.E.64 R12, desc[UR4][R18.64] ;  /* 0x00000004120c7981 */ /* 0x000168000c1e1b00 */
[----:B------:R0:W5:Y:S01]  /*2780*/  LDG.E.64 R10, desc[UR4][R18.64+0x8] ;  /* 0x00000804120a7981 */ /* 0x000162000c1e1b00 */
[----:B------:R-:W1:Y:S01]  /*2790*/  LDCU UR6, c[0x0][0x3b0] ;  /* 0x00007600ff0677ac */ /* 0x000e620008000800 */
[----:B------:R-:W-:Y:S02]  /*27a0*/  ISETP.GT.U32.AND P1, PT, R5, -0x8, PT ;  /* 0xfffffff80500780c */ /* 0x000fe40003f24070 */
[----:B------:R-:W-:Y:S01]  /*27b0*/  CS2R R14, SRZ ;  /* 0x00000000000e7805 */ /* 0x000fe2000001ff00 */
[----:B-1----:R-:W-:-:S10]  /*27c0*/  IMAD.U32 R28, RZ, RZ, UR6 ;  /* 0x00000006ff1c7e24 */ /* 0x002fd4000f8e00ff */
[----:B0-----:R-:W-:Y:S05]  /*27d0*/  @P1 BRA `(.L_x_67) ;  /* 0x00000010008c1947 */ /* 0x001fea0003800000 */
[----:B------:R-:W-:Y:S02]  /*27e0*/  HFMA2 R29, -RZ, RZ, 0, 0 ;  /* 0x00000000ff1d7431 */ /* 0x000fe400000001ff */
[----:B------:R-:W-:Y:S01]  /*27f0*/  IMAD.U32 R28, RZ, RZ, UR6 ;  /* 0x00000006ff1c7e24 */ /* 0x000fe2000f8e00ff */
[----:B------:R-:W-:-:S07]  /*2800*/  CS2R R14, SRZ ;  /* 0x00000000000e7805 */ /* 0x000fce000001ff00 */
.L_x_100:
[----:B------:R-:W0:Y:S08]  /*2810*/  LDC.64 R16, c[0x0][0x3a0] ;  /* 0x0000e800ff107b82 */ /* 0x000e300000000a00 */
[----:B------:R-:W1:Y:S01]  /*2820*/  LDC.64 R18, c[0x0][0x380] ;  /* 0x0000e000ff127b82 */ /* 0x000e620000000a00 */
[----:B0-----:R-:W-:-:S05]  /*2830*/  IMAD.WIDE R16, R28, 0x4, R16 ;  /* 0x000000041c107825 */ /* 0x001fca00078e0210 */
[----:B------:R-:W2:Y:S01]  /*2840*/  LDG.E R2, desc[UR4][R16.64] ;  /* 0x0000000410027981 */ /* 0x000ea2000c1e1900 */
[----:B------:R-:W-:Y:S01]  /*2850*/  VIADD R29, R29, 0x8 ;  /* 0x000000081d1d7836 */ /* 0x000fe20000000000 */
[----:B------:R-:W-:Y:S01]  /*2860*/  BSSY.RECONVERGENT B1, `(.L_x_68) ;  /* 0x0000023000017945 */ /* 0x000fe20003800200 */
[----:B-1----:R-:W-:-:S03]  /*2870*/  IMAD.WIDE R18, R28, 0x10, R18 ;  /* 0x000000101c127825 */ /* 0x002fc600078e0212 */
[----:B------:R-:W-:Y:S02]  /*2880*/  ISETP.NE.AND P1, PT, R29, R8, PT ;  /* 0x000000081d00720c */ /* 0x000fe40003f25270 */
[----:B--2--5:R-:W-:-:S13]  /*2890*/  ISETP.NE.AND P2, PT, R2, R9, PT ;  /* 0x000000090200720c */ /* 0x024fda0003f45270 */
        /* <DEDUP_REMOVED lines=29> */
.L_x_71:
[----:B------:R-:W-:Y:S05]  /*2a70*/  BSYNC.RECONVERGENT B2 ;  /* 0x0000000000027941 */ /* 0x000fea0003800200 */
.L_x_70:
[----:B------:R-:W-:-:S11]  /*2a80*/  DADD R14, R14, R34 ;  /* 0x000000000e0e7229 */ /* 0x000fd60000000022 */
.L_x_69:
[----:B------:R-:W-:Y:S05]  /*2a90*/  BSYNC.RECONVERGENT B1 ;  /* 0x0000000000017941 */ /* 0x000fea0003800200 */
.L_x_68:
        /* <DEDUP_REMOVED lines=32> */
.L_x_75:
[----:B------:R-:W-:Y:S05]  /*2ca0*/  BSYNC.RECONVERGENT B2 ;  /* 0x0000000000027941 */ /* 0x000fea0003800200 */
.L_x_74:
[----:B------:R-:W-:-:S11]  /*2cb0*/  DADD R14, R14, R34 ;  /* 0x000000000e0e7229 */ /* 0x000fd60000000022 */
.L_x_73:
[----:B------:R-:W-:Y:S05]  /*2cc0*/  BSYNC.RECONVERGENT B1 ;  /* 0x0000000000017941 */ /* 0x000fea0003800200 */
.L_x_72:
        /* <DEDUP_REMOVED lines=32> */
.L_x_79:
[----:B------:R-:W-:Y:S05]  /*2ed0*/  BSYNC.RECONVERGENT B2 ;  /* 0x0000000000027941 */ /* 0x000fea0003800200 */
.L_x_78:
[----:B------:R-:W-:-:S11]  /*2ee0*/  DADD R14, R14, R34 ;  /* 0x000000000e0e7229 */ /* 0x000fd60000000022 */
.L_x_77:
[----:B------:R-:W-:Y:S05]  /*2ef0*/  BSYNC.RECONVERGENT B1 ;  /* 0x0000000000017941 */ /* 0x000fea0003800200 */
.L_x_76:
        /* <DEDUP_REMOVED lines=32> */
.L_x_83:
[----:B------:R-:W-:Y:S05]  /*3100*/  BSYNC.RECONVERGENT B2 ;  /* 0x0000000000027941 */ /* 0x000fea0003800200 */
.L_x_82:
[----:B------:R-:W-:-:S11]  /*3110*/  DADD R14, R14, R34 ;  /* 0x000000000e0e7229 */ /* 0x000fd60000000022 */
.L_x_81:
[----:B------:R-:W-:Y:S05]  /*3120*/  BSYNC.RECONVERGENT B1 ;  /* 0x0000000000017941 */ /* 0x000fea0003800200 */
.L_x_80:
        /* <DEDUP_REMOVED lines=32> */
.L_x_87:
[----:B------:R-:W-:Y:S05]  /*3330*/  BSYNC.RECONVERGENT B2 ;  /* 0x0000000000027941 */ /* 0x000fea0003800200 */
.L_x_86:
[----:B------:R-:W-:-:S11]  /*3340*/  DADD R14, R14, R34 ;  /* 0x000000000e0e7229 */ /* 0x000fd60000000022 */
.L_x_85:
[----:B------:R-:W-:Y:S05]  /*3350*/  BSYNC.RECONVERGENT B1 ;  /* 0x0000000000017941 */ /* 0x000fea0003800200 */
.L_x_84:
        /* <DEDUP_REMOVED lines=32> */
.L_x_91:
[----:B------:R-:W-:Y:S05]  /*3560*/  BSYNC.RECONVERGENT B2 ;  /* 0x0000000000027941 */ /* 0x000fea0003800200 */
.L_x_90:
[----:B------:R-:W-:-:S11]  /*3570*/  DADD R14, R14, R34 ;  /* 0x000000000e0e7229 */ /* 0x000fd60000000022 */
.L_x_89:
[----:B------:R-:W-:Y:S05]  /*3580*/  BSYNC.RECONVERGENT B1 ;  /* 0x0000000000017941 */ /* 0x000fea0003800200 */
.L_x_88:
        /* <DEDUP_REMOVED lines=32> */
.L_x_95:
[----:B------:R-:W-:Y:S05]  /*3790*/  BSYNC.RECONVERGENT B2 ;  /* 0x0000000000027941 */ /* 0x000fea0003800200 */
.L_x_94:
[----:B------:R-:W-:-:S11]  /*37a0*/  DADD R14, R14, R34 ;  /* 0x000000000e0e7229 */ /* 0x000fd60000000022 */
.L_x_93:
[----:B------:R-:W-:Y:S05]  /*37b0*/  BSYNC.RECONVERGENT B1 ;  /* 0x0000000000017941 */ /* 0x000fea0003800200 */
.L_x_92:
        /* <DEDUP_REMOVED lines=32> */
.L_x_99:
[----:B------:R-:W-:Y:S05]  /*39c0*/  BSYNC.RECONVERGENT B2 ;  /* 0x0000000000027941 */ /* 0x000fea0003800200 */
.L_x_98:
[----:B------:R-:W-:-:S11]  /*39d0*/  DADD R14, R14, R18 ;  /* 0x000000000e0e7229 */ /* 0x000fd60000000012 */
.L_x_97:
[----:B------:R-:W-:Y:S05]  /*39e0*/  BSYNC.RECONVERGENT B1 ;  /* 0x0000000000017941 */ /* 0x000fea0003800200 */
.L_x_96:
[----:B------:R-:W-:Y:S01]  /*39f0*/  VIADD R28, R28, 0x8 ;  /* 0x000000081c1c7836 */ /* 0x000fe20000000000 */
[----:B------:R-:W-:Y:S06]  /*3a00*/  @P1 BRA `(.L_x_100) ;  /* 0xffffffec00801947 */ /* 0x000fec000383ffff */
.L_x_67:
[----:B------:R-:W-:Y:S01]  /*3a10*/  ISETP.NE.AND P1, PT, R6, RZ, PT ;  /* 0x000000ff0600720c */ /* 0x000fe20003f25270 */
[----:B------:R-:W-:-:S12]  /*3a20*/  BSSY.RECONVERGENT B1, `(.L_x_66) ;  /* 0x000010e000017945 */ /* 0x000fd80003800200 */
[----:B------:R-:W-:Y:S05]  /*3a30*/  @!P1 BRA `(.L_x_101) ;  /* 0x0000001000309947 */ /* 0x000fea0003800000 */
[----:B------:R-:W-:-:S05]  /*3a40*/  VIADD R2, R6, 0xffffffff ;  /* 0xffffffff06027836 */ /* 0x000fca0000000000 */
[----:B------:R-:W-:-:S13]  /*3a50*/  ISETP.GE.U32.AND P1, PT, R2, 0x3, PT ;  /* 0x000000030200780c */ /* 0x000fda0003f26070 */
[----:B------:R-:W-:Y:S05]  /*3a60*/  @!P1 BRA `(.L_x_102) ;  /* 0x0000000800449947 */ /* 0x000fea0003800000 */
[----:B------:R-:W0:Y:S08]  /*3a70*/  LDC.64 R18, c[0x0][0x3a0] ;  /* 0x0000e800ff127b82 */ /* 0x000e300000000a00 */
[----:B------:R-:W1:Y:S01]  /*3a80*/  LDC.64 R16, c[0x0][0x380] ;  /* 0x0000e000ff107b82 */ /* 0x000e620000000a00 */
[----:B0-----:R-:W-:-:S05]  /*3a90*/  IMAD.WIDE R18, R28, 0x4, R18 ;  /* 0x000000041c127825 */ /* 0x001fca00078e0212 */
[----:B------:R-:W2:Y:S01]  /*3aa0*/  LDG.E R2, desc[UR4][R18.64] ;  /* 0x0000000412027981 */ /* 0x000ea2000c1e1900 */
[----:B------:R-:W-:Y:S01]  /*3ab0*/  BSSY.RECONVERGENT B2, `(.L_x_103) ;  /* 0x0000022000027945 */ /* 0x000fe20003800200 */
[----:B-1----:R-:W-:Y:S01]  /*3ac0*/  IMAD.WIDE R16, R28, 0x10, R16 ;  /* 0x000000101c107825 */ /* 0x002fe200078e0210 */
[----:B--2--5:R-:W-:-:S13]  /*3ad0*/  ISETP.NE.AND P1, PT, R2, R9, PT ;  /* 0x000000090200720c */ /* 0x024fda0003f25270 */
        /* <DEDUP_REMOVED lines=29> */
.L_x_106:
[----:B------:R-:W-:Y:S05]  /*3cb0*/  BSYNC.RECONVERGENT B3 ;  /* 0x0000000000037941 */ /* 0x000fea0003800200 */
.L_x_105:
[----:B------:R-:W-:-:S11]  /*3cc0*/  DADD R14, R14, R34 ;  /* 0x000000000e0e7229 */ /* 0x000fd60000000022 */
.L_x_104:
[----:B------:R-:W-:Y:S05]  /*3cd0*/  BSYNC.RECONVERGENT B2 ;  /* 0x0000000000027941 */ /* 0x000fea0003800200 */
.L_x_103:
        /* <DEDUP_REMOVED lines=32> */
.L_x_110:
[----:B------:R-:W-:Y:S05]  /*3ee0*/  BSYNC.RECONVERGENT B3 ;  /* 0x0000000000037941 */ /* 0x000fea0003800200 */
.L_x_109:
[----:B------:R-:W-:-:S11]  /*3ef0*/  DADD R14, R14, R34 ;  /* 0x000000000e0e7229 */ /* 0x000fd60000000022 */
.L_x_108:
[----:B------:R-:W-:Y:S05]  /*3f00*/  BSYNC.RECONVERGENT B2 ;  /* 0x0000000000027941 */ /* 0x000fea0003800200 */
.L_x_107:
        /* <DEDUP_REMOVED lines=32> */
.L_x_114:
[----:B------:R-:W-:Y:S05]  /*4110*/  BSYNC.RECONVERGENT B3 ;  /* 0x0000000000037941 */ /* 0x000fea0003800200 */
.L_x_113:
[----:B------:R-:W-:-:S11]  /*4120*/  DADD R14, R14, R34 ;  /* 0x000000000e0e7229 */ /* 0x000fd60000000022 */
.L_x_112:
[----:B------:R-:W-:Y:S05]  /*4130*/  BSYNC.RECONVERGENT B2 ;  /* 0x0000000000027941 */ /* 0x000fea0003800200 */
.L_x_111:
        /* <DEDUP_REMOVED lines=32> */
.L_x_118:
[----:B------:R-:W-:Y:S05]  /*4340*/  BSYNC.RECONVERGENT B3 ;  /* 0x0000000000037941 */ /* 0x000fea0003800200 */
.L_x_117:
[----:B------:R-:W-:-:S11]  /*4350*/  DADD R14, R14, R18 ;  /* 0x000000000e0e7229 */ /* 0x000fd60000000012 */
.L_x_116:
[----:B------:R-:W-:Y:S05]  /*4360*/  BSYNC.RECONVERGENT B2 ;  /* 0x0000000000027941 */ /* 0x000fea0003800200 */
.L_x_115:
[----:B------:R-:W-:-:S07]  /*4370*/  VIADD R28, R28, 0x4 ;  /* 0x000000041c1c7836 */ /* 0x000fce0000000000 */
.L_x_102:
[----:B------:R-:W-:-:S13]  /*4380*/  ISETP.NE.AND P1, PT, R7, RZ, PT ;  /* 0x000000ff0700720c */ /* 0x000fda0003f25270 */
[----:B------:R-:W-:Y:S05]  /*4390*/  @!P1 BRA `(.L_x_101) ;  /* 0x0000000400d89947 */ /* 0x000fea0003800000 */
[----:B------:R-:W-:-:S13]  /*43a0*/  ISETP.NE.AND P1, PT, R7, 0x1, PT ;  /* 0x000000010700780c */ /* 0x000fda0003f25270 */
[----:B------:R-:W-:Y:S05]  /*43b0*/  @!P1 BRA `(.L_x_119) ;  /* 0x0000000400349947 */ /* 0x000fea0003800000 */
[----:B------:R-:W0:Y:S02]  /*43c0*/  LDC.64 R16, c[0x0][0x3a0] ;  /* 0x0000e800ff107b82 */ /* 0x000e240000000a00 */
[----:B0-----:R-:W-:-:S05]  /*43d0*/  IMAD.WIDE R16, R28, 0x4, R16 ;  /* 0x000000041c107825 */ /* 0x001fca00078e0210 */
[----:B------:R-:W2:Y:S01]  /*43e0*/  LDG.E R2, desc[UR4][R16.64] ;  /* 0x0000000410027981 */ /* 0x000ea2000c1e1900 */
[----:B------:R-:W-:Y:S01]  /*43f0*/  BSSY.RECONVERGENT B2, `(.L_x_120) ;  /* 0x0000023000027945 */ /* 0x000fe20003800200 */
[----:B--2--5:R-:W-:-:S13]  /*4400*/  ISETP.NE.AND P1, PT, R2, R9, PT ;  /* 0x000000090200720c */ /* 0x024fda0003f25270 */
[----:B------:R-:W-:Y:S05]  /*4410*/  @P1 BRA `(.L_x_121) ;  /* 0x0000000000801947 */ /* 0x000fea0003800000 */
[----:B------:R-:W0:Y:S02]  /*4420*/  LDC.64 R18, c[0x0][0x380] ;  /* 0x0000e000ff127b82 */ /* 0x000e240000000a00 */
[----:B0-----:R-:W-:-:S05]  /*4430*/  IMAD.WIDE R24, R28, 0x10, R18 ;  /* 0x000000101c187825 */ /* 0x001fca00078e0212 */
        /* <DEDUP_REMOVED lines=28> */
.L_x_123:
[----:B------:R-:W-:Y:S05]  /*4600*/  BSYNC.RECONVERGENT B3 ;  /* 0x0000000000037941 */ /* 0x000fea0003800200 */
.L_x_122:
[----:B------:R-:W-:-:S11]  /*4610*/  DADD R14, R14, R32 ;  /* 0x000000000e0e7229 */ /* 0x000fd60000000020 */
.L_x_121:
[----:B------:R-:W-:Y:S05]  /*4620*/  BSYNC.RECONVERGENT B2 ;  /* 0x0000000000027941 */ /* 0x000fea0003800200 */
.L_x_120:
[----:B------:R-:W2:Y:S01]  /*4630*/  LDG.E R16, desc[UR4][R16.64+0x4] ;  /* 0x0000040410107981 */ /* 0x000ea2000c1e1900 */
[----:B------:R-:W-:Y:S01]  /*4640*/  BSSY.RECONVERGENT B2, `(.L_x_124) ;  /* 0x0000023000027945 */ /* 0x000fe20003800200 */
[----:B--2---:R-:W-:-:S13]  /*4650*/  ISETP.NE.AND P1, PT, R16, R9, PT ;  /* 0x000000091000720c */ /* 0x004fda0003f25270 */
[----:B------:R-:W-:Y:S05]  /*4660*/  @P1 BRA `(.L_x_125) ;  /* 0x0000000000801947 */ /* 0x000fea0003800000 */
[----:B------:R-:W0:Y:S02]  /*4670*/  LDC.64 R16, c[0x0][0x380] ;  /* 0x0000e000ff107b82 */ /* 0x000e240000000a00 */
[----:B0-----:R-:W-:-:S05]  /*4680*/  IMAD.WIDE R22, R28, 0x10, R16 ;  /* 0x000000101c167825 */ /* 0x001fca00078e0210 */
[----:B------:R-:W2:Y:S04]  /*4690*/  LDG.E.64 R18, desc[UR4][R22.64+0x18] ;  /* 0x0000180416127981 */ /* 0x000ea8000c1e1b00 */
[----:B------:R-:W3:Y:S01]  /*46a0*/  LDG.E.64 R16, desc[UR4][R22.64+0x10] ;  /* 0x0000100416107981 */ /* 0x000ee2000c1e1b00 */
[----:B------:R-:W-:Y:S01]  /*46b0*/  BSSY.RECONVERGENT B3, `(.L_x_126) ;  /* 0x000001a000037945 */ /* 0x000fe20003800200 */
[----:B--2---:R-:W-:Y:S02]  /*46c0*/  DADD R18, R10, -R18 ;  /* 0x000000000a127229 */ /* 0x004fe40000000812 */
[----:B---3--:R-:W-:-:S06]  /*46d0*/  DADD R16, R12, -R16 ;  /* 0x000000000c107229 */ /* 0x008fcc0000000810 */
[----:B------:R-:W-:Y:S01]  /*46e0*/  DMUL R20, R18, R18 ;  /* 0x0000001212147228 */ /* 0x000fe20000000000 */
[----:B------:R-:W-:Y:S01]  /*46f0*/  MOV R18, 0x0 ;  /* 0x0000000000127802 */ /* 0x000fe20000000f00 */
[----:B------:R-:W-:-:S06]  /*4700*/  IMAD.MOV.U32 R19, RZ, RZ, 0x3fd80000 ;  /* 0x3fd80000ff137424 */ /* 0x000fcc00078e00ff */
        /* <DEDUP_REMOVED lines=20> */
.L_x_127:
[----:B------:R-:W-:Y:S05]  /*4850*/  BSYNC.RECONVERGENT B3 ;  /* 0x0000000000037941 */ /* 0x000fea0003800200 */
.L_x_126:
[----:B------:R-:W-:-:S11]  /*4860*/  DADD R14, R14, R18 ;  /* 0x000000000e0e7229 */ /* 0x000fd60000000012 */
.L_x_125:
[----:B------:R-:W-:Y:S05]  /*4870*/  BSYNC.RECONVERGENT B2 ;  /* 0x0000000000027941 */ /* 0x000fea0003800200 */
.L_x_124:
[----:B------:R-:W-:-:S07]  /*4880*/  VIADD R28, R28, 0x2 ;  /* 0x000000021c1c7836 */ /* 0x000fce0000000000 */
.L_x_119:
[----:B------:R-:W-:-:S13]  /*4890*/  LOP3.LUT P1, RZ, R4, 0x1, RZ, 0xc0, !PT ;  /* 0x0000000104ff7812 */ /* 0x000fda000782c0ff */
[----:B------:R-:W-:Y:S05]  /*48a0*/  @!P1 BRA `(.L_x_101) ;  /* 0x0000000000949947 */ /* 0x000fea0003800000 */
[----:B------:R-:W0:Y:S02]  /*48b0*/  LDC.64 R16, c[0x0][0x3a0] ;  /* 0x0000e800ff107b82 */ /* 0x000e240000000a00 */
[----:B0-----:R-:W-:-:S06]  /*48c0*/  IMAD.WIDE R16, R28, 0x4, R16 ;  /* 0x000000041c107825 */ /* 0x001fcc00078e0210 */
[----:B------:R-:W2:Y:S02]  /*48d0*/  LDG.E R16, desc[UR4][R16.64] ;  /* 0x0000000410107981 */ /* 0x000ea4000c1e1900 */
[----:B--2--5:R-:W-:-:S13]  /*48e0*/  ISETP.NE.AND P1, PT, R16, R9, PT ;  /* 0x000000091000720c */ /* 0x024fda0003f25270 */
[----:B------:R-:W-:Y:S05]  /*48f0*/  @P1 BRA `(.L_x_101) ;  /* 0x0000000000801947 */ /* 0x000fea0003800000 */
[----:B------:R-:W0:Y:S02]  /*4900*/  LDC.64 R16, c[0x0][0x380] ;  /* 0x0000e000ff107b82 */ /* 0x000e240000000a00 */
[----:B0-----:R-:W-:-:S05]  /*4910*/  IMAD.WIDE R28, R28, 0x10, R16 ;  /* 0x000000101c1c7825 */ /* 0x001fca00078e0210 */
[----:B------:R-:W2:Y:S04]  /*4920*/  LDG.E.64 R18, desc[UR4][R28.64+0x8] ;  /* 0x000008041c127981 */ /* 0x000ea8000c1e1b00 */
[----:B------:R-:W3:Y:S01]  /*4930*/  LDG.E.64 R16, desc[UR4][R28.64] ;  /* 0x000000041c107981 */ /* 0x000ee2000c1e1b00 */
[----:B------:R-:W-:Y:S01]  /*4940*/  BSSY.RECONVERGENT B2, `(.L_x_128) ;  /* 0x000001a000027945 */ /* 0x000fe20003800200 */
[----:B--2---:R-:W-:Y:S02]  /*4950*/  DADD R18, R10, -R18 ;  /* 0x000000000a127229 */ /* 0x004fe40000000812 */
[----:B---3--:R-:W-:Y:S01]  /*4960*/  DADD R16, R12, -R16 ;  /* 0x000000000c107229 */ /* 0x008fe20000000810 */
[----:B------:R-:W-:Y:S01]  /*4970*/  MOV R12, 0x0 ;  /* 0x00000000000c7802 */ /* 0x000fe20000000f00 */
[----:B------:R-:W-:-:S04]  /*4980*/  IMAD.MOV.U32 R13, RZ, RZ, 0x3fd80000 ;  /* 0x3fd80000ff0d7424 */ /* 0x000fc800078e00ff */
        /* <DEDUP_REMOVED lines=21> */
.L_x_129:
[----:B------:R-:W-:Y:S05]  /*4ae0*/  BSYNC.RECONVERGENT B2 ;  /* 0x0000000000027941 */ /* 0x000fea0003800200 */
.L_x_128:
[----:B------:R-:W-:-:S11]  /*4af0*/  DADD R14, R14, R10 ;  /* 0x000000000e0e7229 */ /* 0x000fd6000000000a */
.L_x_101:
[----:B------:R-:W-:Y:S05]  /*4b00*/  BSYNC.RECONVERGENT B1 ;  /* 0x0000000000017941 */ /* 0x000fea0003800200 */
.L_x_66:
[----:B-----5:R-:W0:Y:S01]  /*4b10*/  LDC.64 R10, c[0x0][0x3a8] ;  /* 0x0000ea00ff0a7b82 */ /* 0x020e220000000a00 */
[----:B------:R-:W1:Y:S01]  /*4b20*/  LDCU UR6, c[0x0][0x388] ;  /* 0x00007100ff0677ac */ /* 0x000e620008000800 */
[----:B0-----:R-:W-:-:S04]  /*4b30*/  IMAD.WIDE R10, R0, 0x8, R10 ;  /* 0x00000008000a7825 */ /* 0x001fc800078e020a */
[----:B------:R-:W-:Y:S01]  /*4b40*/  IMAD.IADD R0, R3, 0x1, R0 ;  /* 0x0000000103007824 */ /* 0x000fe200078e0200 */
[----:B------:R0:W-:Y:S04]  /*4b50*/  STG.E.64 desc[UR4][R10.64], R14 ;  /* 0x0000000e0a007986 */ /* 0x0001e8000c101b04 */
[----:B-1----:R-:W-:-:S13]  /*4b60*/  ISETP.GE.AND P1, PT, R0, UR6, PT ;  /* 0x0000000600007c0c */ /* 0x002fda000bf26270 */
[----:B0-----:R-:W-:Y:S05]  /*4b70*/  @!P1 BRA `(.L_x_130) ;  /* 0xffffffd800e09947 */ /* 0x001fea000383ffff */
[----:B------:R-:W-:Y:S05]  /*4b80*/  EXIT ;  /* 0x000000000000794d */ /* 0x000fea0003800000 */
        .weak           $__internal_0_$__cuda_sm20_dsqrt_rn_f64_mediumpath_v1
        .type           $__internal_0_$__cuda_sm20_dsqrt_rn_f64_mediumpath_v1,@function
        .size           $__internal_0_$__cuda_sm20_dsqrt_rn_f64_mediumpath_v1,(.L_x_177 - $__internal_0_$__cuda_sm20_dsqrt_rn_f64_mediumpath_v1)
$__internal_0_$__cuda_sm20_dsqrt_rn_f64_mediumpath_v1:
[----:B------:R-:W-:Y:S01]  /*4b90*/  ISETP.GE.U32.AND P2, PT, R30, -0x3400000, PT ;  /* 0xfcc000001e00780c */ /* 0x000fe20003f46070 */
[----:B------:R-:W-:-:S12]  /*4ba0*/  BSSY.RECONVERGENT B0, `(.L_x_131) ;  /* 0x0000023000007945 */ /* 0x000fd80003800200 */
[----:B------:R-:W-:Y:S05]  /*4bb0*/  @!P2 BRA `(.L_x_132) ;  /* 0x000000000020a947 */ /* 0x000fea0003800000 */
[----:B------:R-:W-:-:S10]  /*4bc0*/  DFMA.RM R24, R22, R24, R26 ;  /* 0x000000181618722b */ /* 0x000fd4000000401a */
[----:B------:R-:W-:-:S05]  /*4bd0*/  IADD3 R22, P2, PT, R24, 0x1, RZ ;  /* 0x0000000118167810 */ /* 0x000fca0007f5e0ff */
[----:B------:R-:W-:-:S06]  /*4be0*/  IMAD.X R23, RZ, RZ, R25, P2 ;  /* 0x000000ffff177224 */ /* 0x000fcc00010e0619 */
[----:B------:R-:W-:-:S08]  /*4bf0*/  DFMA.RP R20, -R24, R22, R20 ;  /* 0x000000161814722b */ /* 0x000fd00000008114 */
[----:B------:R-:W-:-:S06]  /*4c00*/  DSETP.GT.AND P2, PT, R20, RZ, PT ;  /* 0x000000ff1400722a */ /* 0x000fcc0003f44000 */
[----:B------:R-:W-:Y:S02]  /*4c10*/  FSEL R22, R22, R24, P2 ;  /* 0x0000001816167208 */ /* 0x000fe40001000000 */
[----:B------:R-:W-:Y:S01]  /*4c20*/  FSEL R23, R23, R25, P2 ;  /* 0x0000001917177208 */ /* 0x000fe20001000000 */
[----:B------:R-:W-:Y:S06]  /*4c30*/  BRA `(.L_x_133) ;  /* 0x0000000000647947 */ /* 0x000fec0003800000 */
.L_x_132:
[----:B------:R-:W-:-:S14]  /*4c40*/  DSETP.NE.AND P2, PT, R20, RZ, PT ;  /* 0x000000ff1400722a */ /* 0x000fdc0003f45000 */
[----:B------:R-:W-:Y:S05]  /*4c50*/  @!P2 BRA `(.L_x_134) ;  /* 0x000000000058a947 */ /* 0x000fea0003800000 */
[----:B------:R-:W-:-:S13]  /*4c60*/  ISETP.GE.AND P2, PT, R21, RZ, PT ;  /* 0x000000ff1500720c */ /* 0x000fda0003f46270 */
[----:B------:R-:W-:Y:S01]  /*4c70*/  @!P2 MOV R22, 0x0 ;  /* 0x000000000016a802 */ /* 0x000fe20000000f00 */
[----:B------:R-:W-:Y:S01]  /*4c80*/  @!P2 IMAD.MOV.U32 R23, RZ, RZ, -0x80000 ;  /* 0xfff80000ff17a424 */ /* 0x000fe200078e00ff */
[----:B------:R-:W-:Y:S06]  /*4c90*/  @!P2 BRA `(.L_x_133) ;  /* 0x00000000004ca947 */ /* 0x000fec0003800000 */
[----:B------:R-:W-:-:S13]  /*4ca0*/  ISETP.GT.AND P2, PT, R21, 0x7fefffff, PT ;  /* 0x7fefffff1500780c */ /* 0x000fda0003f44270 */
[----:B------:R-:W-:Y:S05]  /*4cb0*/  @P2 BRA `(.L_x_134) ;  /* 0x0000000000402947 */ /* 0x000fea0003800000 */
[----:B------:R-:W-:Y:S01]  /*4cc0*/  DMUL R26, R20, 8.11296384146066816958e+31 ;  /* 0x46900000141a7828 */ /* 0x000fe20000000000 */
[----:B------:R-:W-:Y:S01]  /*4cd0*/  IMAD.MOV.U32 R24, RZ, RZ, RZ ;  /* 0x000000ffff187224 */ /* 0x000fe200078e00ff */
[----:B------:R-:W-:Y:S01]  /*4ce0*/  MOV R20, 0x0 ;  /* 0x0000000000147802 */ /* 0x000fe20000000f00 */
[----:B------:R-:W-:-:S03]  /*4cf0*/  IMAD.MOV.U32 R21, RZ, RZ, 0x3fd80000 ;  /* 0x3fd80000ff157424 */ /* 0x000fc600078e00ff */
[----:B------:R-:W0:Y:S02]  /*4d00*/  MUFU.RSQ64H R25, R27 ;  /* 0x0000001b00197308 */ /* 0x000e240000001c00 */
[----:B0-----:R-:W-:-:S08]  /*4d10*/  DMUL R22, R24, R24 ;  /* 0x0000001818167228 */ /* 0x001fd00000000000 */
[----:B------:R-:W-:-:S08]  /*4d20*/  DFMA R22, R26, -R22, 1 ;  /* 0x3ff000001a16742b */ /* 0x000fd00000000816 */
[----:B------:R-:W-:Y:S02]  /*4d30*/  DFMA R20, R22, R20, 0.5 ;  /* 0x3fe000001614742b */ /* 0x000fe40000000014 */
[----:B------:R-:W-:-:S08]  /*4d40*/  DMUL R22, R24, R22 ;  /* 0x0000001618167228 */ /* 0x000fd00000000000 */
[----:B------:R-:W-:-:S08]  /*4d50*/  DFMA R22, R20, R22, R24 ;  /* 0x000000161416722b */ /* 0x000fd00000000018 */
[----:B------:R-:W-:Y:S02]  /*4d60*/  DMUL R20, R26, R22 ;  /* 0x000000161a147228 */ /* 0x000fe40000000000 */
[----:B------:R-:W-:-:S06]  /*4d70*/  VIADD R23, R23, 0xfff00000 ;  /* 0xfff0000017177836 */ /* 0x000fcc0000000000 */
[----:B------:R-:W-:-:S08]  /*4d80*/  DFMA R24, R20, -R20, R26 ;  /* 0x800000141418722b */ /* 0x000fd0000000001a */
[----:B------:R-:W-:-:S10]  /*4d90*/  DFMA R22, R22, R24, R20 ;  /* 0x000000181616722b */ /* 0x000fd40000000014 */
[----:B------:R-:W-:Y:S01]  /*4da0*/  IADD3 R23, PT, PT, R23, -0x3500000, RZ ;  /* 0xfcb0000017177810 */ /* 0x000fe20007ffe0ff */
[----:B------:R-:W-:Y:S06]  /*4db0*/  BRA `(.L_x_133) ;  /* 0x0000000000047947 */ /* 0x000fec0003800000 */
.L_x_134:
[----:B------:R-:W-:-:S11]  /*4dc0*/  DADD R22, R20, R20 ;  /* 0x0000000014167229 */ /* 0x000fd60000000014 */
.L_x_133:
[----:B------:R-:W-:Y:S05]  /*4dd0*/  BSYNC.RECONVERGENT B0 ;  /* 0x0000000000007941 */ /* 0x000fea0003800200 */
.L_x_131:
[----:B------:R-:W-:Y:S01]  /*4de0*/  IMAD.MOV.U32 R20, RZ, RZ, R22 ;  /* 0x000000ffff147224 */ /* 0x000fe200078e0016 */
[----:B------:R-:W-:Y:S01]  /*4df0*/  MOV R22, R2 ;  /* 0x0000000200167202 */ /* 0x000fe20000000f00 */
[----:B------:R-:W-:Y:S02]  /*4e00*/  IMAD.MOV.U32 R21, RZ, RZ, R23 ;  /* 0x000000ffff157224 */ /* 0x000fe400078e0017 */
[----:B------:R-:W-:-:S04]  /*4e10*/  IMAD.MOV.U32 R23, RZ, RZ, 0x0 ;  /* 0x00000000ff177424 */ /* 0x000fc800078e00ff */
[----:B------:R-:W-:Y:S05]  /*4e20*/  RET.REL.NODEC R22 `(_Z13updateMedoidsP5PointiS0_iPiPdi) ;  /* 0xffffffb016747950 */ /* 0x000fea0003c3ffff */
.L_x_135:
[----:B------:R-:W-:-:S00]  /*4e30*/  BRA `(.L_x_135) ;  /* 0xfffffffc00fc7947 */ /* 0x000fc0000383ffff */
[----:B------:R-:W-:-:S00]  /*4e40*/  NOP ;  /* 0x0000000000007918 */ /* 0x000fc00000000000 */
        /* <DEDUP_REMOVED lines=11> */
.L_x_177:


//--------------------- .text._Z17calculateClustersP5PointiS0_iPi --------------------------
	.section	.text._Z17calculateClustersP5PointiS0_iPi,"ax",@progbits
	.align	128
        .global         _Z17calculateClustersP5PointiS0_iPi
        .type           _Z17calculateClustersP5PointiS0_iPi,@function
        .size           _Z17calculateClustersP5PointiS0_iPi,(.L_x_178 - _Z17calculateClustersP5PointiS0_iPi)
        .other          _Z17calculateClustersP5PointiS0_iPi,@"STO_CUDA_ENTRY STV_DEFAULT"
_Z17calculateClustersP5PointiS0_iPi:
.text._Z17calculateClustersP5PointiS0_iPi:
        /* <DEDUP_REMOVED lines=8> */
[----:B------:R-:W0:Y:S02]  /*0080*/  LDC R3, c[0x0][0x398] ;  /* 0x0000e600ff037b82 */ /* 0x000e240000000800 */
[----:B0-----:R-:W-:-:S13]  /*0090*/  ISETP.GE.AND P0, PT, R3, 0x1, PT ;  /* 0x000000010300780c */ /* 0x001fda0003f06270 */
[----:B------:R-:W-:Y:S05]  /*00a0*/  @!P0 EXIT ;  /* 0x000000000000894d */ /* 0x000fea0003800000 */
[----:B------:R-:W0:Y:S01]  /*00b0*/  LDCU.64 UR4, c[0x0][0x390] ;  /* 0x00007200ff0477ac */ /* 0x000e220008000a00 */
[C---:B------:R-:W-:Y:S02]  /*00c0*/  LOP3.LUT R5, R3.reuse, 0x7, RZ, 0xc0, !PT ;  /* 0x0000000703057812 */ /* 0x040fe400078ec0ff */
[C---:B------:R-:W-:Y:S01]  /*00d0*/  LOP3.LUT R4, R3.reuse, 0x3, RZ, 0xc0, !PT ;  /* 0x0000000303047812 */ /* 0x040fe200078ec0ff */
[----:B------:R-:W1:Y:S01]  /*00e0*/  LDCU UR6, c[0x0][0x370] ;  /* 0x00006e00ff0677ac */ /* 0x000e620008000800 */
[----:B------:R-:W-:Y:S01]  /*00f0*/  LOP3.LUT R3, R3, 0x7ffffff8, RZ, 0xc0, !PT ;  /* 0x7ffffff803037812 */ /* 0x000fe200078ec0ff */
[----:B------:R-:W-:Y:S01]  /*0100*/  VIADD R0, R5, 0xffffffff ;  /* 0xffffffff05007836 */ /* 0x000fe20000000000 */
[----:B------:R-:W2:Y:S01]  /*0110*/  LDCU.64 UR8, c[0x0][0x358] ;  /* 0x00006b00ff0877ac */ /* 0x000ea20008000a00 */
[----:B0-----:R-:W-:Y:S01]  /*0120*/  UIADD3 UR4, UP0, UPT, UR4, 0x40, URZ ;  /* 0x0000004004047890 */ /* 0x001fe2000ff1e0ff */
[----:B-1----:R-:W-:-:S03]  /*0130*/  IMAD R2, R2, UR6, RZ ;  /* 0x0000000602027c24 */ /* 0x002fc6000f8e02ff */
[----:B------:R-:W-:-:S12]  /*0140*/  UIADD3.X UR5, UPT, UPT, URZ, UR5, URZ, UP0, !UPT ;  /* 0x00000005ff057290 */ /* 0x000fd800087fe4ff */
.L_x_171:
[----:B------:R-:W0:Y:S01]  /*0150*/  LDC.64 R12, c[0x0][0x380] ;  /* 0x0000e000ff0c7b82 */ /* 0x000e220000000a00 */
[----:B------:R-:W1:Y:S01]  /*0160*/  LDCU UR6, c[0x0][0x398] ;  /* 0x00007300ff0677ac */ /* 0x000e620008000800 */
[----:B0-----:R-:W-:-:S05]  /*0170*/  IMAD.WIDE R12, R7, 0x10, R12 ;  /* 0x00000010070c7825 */ /* 0x001fca00078e020c */
[----:B--2--5:R0:W5:Y:S04]  /*0180*/  LDG.E.64 R22, desc[UR8][R12.64] ;  /* 0x000000080c167981 */ /* 0x024168000c1e1b00 */
[----:B------:R0:W5:Y:S01]  /*0190*/  LDG.E.64 R20, desc[UR8][R12.64+0x8] ;  /* 0x000008080c147981 */ /* 0x000162000c1e1b00 */
[----:B-1----:R-:W-:Y:S01]  /*01a0*/  UISETP.GE.U32.AND UP0, UPT, UR6, 0x8, UPT ;  /* 0x000000080600788c */ /* 0x002fe2000bf06070 */
[----:B------:R-:W-:Y:S01]  /*01b0*/  IMAD.MOV.U32 R8, RZ, RZ, RZ ;  /* 0x000000ffff087224 */ /* 0x000fe200078e00ff */
[----:B------:R-:W-:Y:S01]  /*01c0*/  MOV R29, 0x7fefffff ;  /* 0x7fefffff001d7802 */ /* 0x000fe20000000f00 */
[----:B------:R-:W-:-:S06]  /*01d0*/  IMAD.MOV.U32 R28, RZ, RZ, -0x1 ;  /* 0xffffffffff1c7424 */ /* 0x000fcc00078e00ff */
[----:B0-----:R-:W-:Y:S05]  /*01e0*/  BRA.U !UP0, `(.L_x_136) ;  /* 0x00000011088c7547 */ /* 0x001fea000b800000 */
[----:B------:R-:W-:Y:S01]  /*01f0*/  IMAD.MOV.U32 R8, RZ, RZ, RZ ;  /* 0x000000ffff087224 */ /* 0x000fe200078e00ff */
[----:B------:R-:W-:Y:S01]  /*0200*/  MOV R28, 0xffffffff ;  /* 0xffffffff001c7802 */ /* 0x000fe20000000f00 */
[----:B------:R-:W-:Y:S02]  /*0210*/  IMAD.U32 R18, RZ, RZ, UR4 ;  /* 0x00000004ff127e24 */ /* 0x000fe4000f8e00ff */
[----:B------:R-:W-:Y:S02]  /*0220*/  IMAD.U32 R19, RZ, RZ, UR5 ;  /* 0x00000005ff137e24 */ /* 0x000fe4000f8e00ff */
[----:B------:R-:W-:-:S07]  /*0230*/  IMAD.MOV.U32 R29, RZ, RZ, 0x7fefffff ;  /* 0x7fefffffff1d7424 */ /* 0x000fce00078e00ff */
.L_x_153:
[----:B------:R-:W2:Y:S04]  /*0240*/  LDG.E.64 R14, desc[UR8][R18.64+-0x38] ;  /* 0xffffc808120e7981 */ /* 0x000ea8000c1e1b00 */
[----:B------:R-:W3:Y:S01]  /*0250*/  LDG.E.64 R12, desc[UR8][R18.64+-0x40] ;  /* 0xffffc008120c7981 */ /* 0x000ee2000c1e1b00 */
[----:B------:R-:W-:Y:S01]  /*0260*/  IMAD.MOV.U32 R32, RZ, RZ, 0x0 ;  /* 0x00000000ff207424 */ /* 0x000fe200078e00ff */
[----:B------:R-:W-:Y:S01]  /*0270*/  MOV R33, 0x3fd80000 ;  /* 0x3fd8000000217802 */ /* 0x000fe20000000f00 */
[----:B------:R-:W-:Y:S01]  /*0280*/  BSSY.RECONVERGENT B1, `(.L_x_137) ;  /* 0x000001a000017945 */ /* 0x000fe20003800200 */
[----:B--2--5:R-:W-:Y:S02]  /*0290*/  DADD R14, R20, -R14 ;  /* 0x00000000140e7229 */ /* 0x024fe4000000080e */
        /* <DEDUP_REMOVED lines=17> */
[----:B------:R-:W-:Y:S01]  /*03b0*/  IMAD.MOV.U32 R12, RZ, RZ, R32 ;  /* 0x000000ffff0c7224 */ /* 0x000fe200078e0020 */
[----:B------:R-:W-:Y:S01]  /*03c0*/  MOV R17, R27 ;  /* 0x0000001b00117202 */ /* 0x000fe20000000f00 */
[----:B------:R-:W-:Y:S01]  /*03d0*/  IMAD.MOV.U32 R9, RZ, RZ, R25 ;  /* 0x000000ffff097224 */ /* 0x000fe200078e0019 */
[----:B------:R-:W-:-:S07]  /*03e0*/  MOV R6, 0x400 ;  /* 0x0000040000067802 */ /* 0x000fce0000000f00 */
[----:B------:R-:W-:Y:S05]  /*03f0*/  CALL.REL.NOINC `($__internal_1_$__cuda_sm20_dsqrt_rn_f64_mediumpath_v1) ;  /* 0x0000002000507944 */ /* 0x000fea0003c00000 */
[----:B------:R-:W-:Y:S02]  /*0400*/  IMAD.MOV.U32 R30, RZ, RZ, R12 ;  /* 0x000000ffff1e7224 */ /* 0x000fe400078e000c */
[----:B------:R-:W-:-:S07]  /*0410*/  IMAD.MOV.U32 R31, RZ, RZ, R9 ;  /* 0x000000ffff1f7224 */ /* 0x000fce00078e0009 */
.L_x_138:
[----:B------:R-:W-:Y:S05]  /*0420*/  BSYNC.RECONVERGENT B1 ;  /* 0x0000000000017941 */ /* 0x000fea0003800200 */
.L_x_137:
[----:B------:R-:W2:Y:S04]  /*0430*/  LDG.E.64 R14, desc[UR8][R18.64+-0x28] ;  /* 0xffffd808120e7981 */ /* 0x000ea8000c1e1b00 */
[----:B------:R-:W3:Y:S01]  /*0440*/  LDG.E.64 R12, desc[UR8][R18.64+-0x30] ;  /* 0xffffd008120c7981 */ /* 0x000ee2000c1e1b00 */
[----:B------:R-:W-:Y:S01]  /*0450*/  IMAD.MOV.U32 R32, RZ, RZ, 0x0 ;  /* 0x00000000ff207424 */ /* 0x000fe200078e00ff */
[----:B------:R-:W-:Y:S01]  /*0460*/  DSETP.GEU.AND P0, PT, R30, R28, PT ;  /* 0x0000001c1e00722a */ /* 0x000fe20003f0e000 */
[----:B------:R-:W-:Y:S01]  /*0470*/  IMAD.MOV.U32 R33, RZ, RZ, 0x3fd80000 ;  /* 0x3fd80000ff217424 */ /* 0x000fe200078e00ff */
[----:B------:R-:W-:Y:S04]  /*0480*/  BSSY.RECONVERGENT B1, `(.L_x_139) ;  /* 0x000001d000017945 */ /* 0x000fe80003800200 */
[----:B------:R-:W-:-:S02]  /*0490*/  FSEL R28, R30, R28, !P0 ;  /* 0x0000001c1e1c7208 */ /* 0x000fc40004000000 */
[----:B------:R-:W-:Y:S02]  /*04a0*/  FSEL R29, R31, R29, !P0 ;  /* 0x0000001d1f1d7208 */ /* 0x000fe40004000000 */
[----:B------:R-:W-:Y:S01]  /*04b0*/  SEL R11, R8, R11, !P0 ;  /* 0x0000000b080b7207 */ /* 0x000fe20004000000 */
        /* <DEDUP_REMOVED lines=19> */
[----:B------:R-:W-:Y:S01]  /*05f0*/  MOV R6, 0x630 ;  /* 0x0000063000067802 */ /* 0x000fe20000000f00 */
[----:B------:R-:W-:Y:S02]  /*0600*/  IMAD.MOV.U32 R17, RZ, RZ, R27 ;  /* 0x000000ffff117224 */ /* 0x000fe400078e001b */
[----:B------:R-:W-:-:S07]  /*0610*/  IMAD.MOV.U32 R9, RZ, RZ, R25 ;  /* 0x000000ffff097224 */ /* 0x000fce00078e0019 */
[----:B------:R-:W-:Y:S05]  /*0620*/  CALL.REL.NOINC `($__internal_1_$__cuda_sm20_dsqrt_rn_f64_mediumpath_v1) ;  /* 0x0000001c00c47944 */ /* 0x000fea0003c00000 */
[----:B------:R-:W-:Y:S01]  /*0630*/  MOV R30, R12 ;  /* 0x0000000c001e7202 */ /* 0x000fe20000000f00 */
[----:B------:R-:W-:-:S07]  /*0640*/  IMAD.MOV.U32 R31, RZ, RZ, R9 ;  /* 0x000000ffff1f7224 */ /* 0x000fce00078e0009 */
.L_x_140:
[----:B------:R-:W-:Y:S05]  /*0650*/  BSYNC.RECONVERGENT B1 ;  /* 0x0000000000017941 */ /* 0x000fea0003800200 */
.L_x_139:
[----:B------:R-:W2:Y:S04]  /*0660*/  LDG.E.64 R14, desc[UR8][R18.64+-0x18] ;  /* 0xffffe808120e7981 */ /* 0x000ea8000c1e1b00 */
[----:B------:R-:W3:Y:S01]  /*0670*/  LDG.E.64 R12, desc[UR8][R18.64+-0x20] ;  /* 0xffffe008120c7981 */ /* 0x000ee2000c1e1b00 */
[----:B------:R-:W-:Y:S01]  /*0680*/  IMAD.MOV.U32 R32, RZ, RZ, 0x0 ;  /* 0x00000000ff207424 */ /* 0x000fe200078e00ff */
[----:B------:R-:W-:Y:S01]  /*0690*/  MOV R33, 0x3fd80000 ;  /* 0x3fd8000000217802 */ /* 0x000fe20000000f00 */
[----:B------:R-:W-:Y:S01]  /*06a0*/  DSETP.GEU.AND P0, PT, R30, R28, PT ;  /* 0x0000001c1e00722a */ /* 0x000fe20003f0e000 */
[----:B------:R-:W-:Y:S05]  /*06b0*/  BSSY.RECONVERGENT B1, `(.L_x_141) ;  /* 0x000001d000017945 */ /* 0x000fea0003800200 */
[----:B------:R-:W-:-:S02]  /*06c0*/  FSEL R28, R30, R28, !P0 ;  /* 0x0000001c1e1c7208 */ /* 0x000fc40004000000 */
[----:B------:R-:W-:-:S06]  /*06d0*/  FSEL R29, R31, R29, !P0 ;  /* 0x0000001d1f1d7208 */ /* 0x000fcc0004000000 */
[----:B------:R-:W-:Y:S01]  /*06e0*/  @!P0 VIADD R11, R8, 0x1 ;  /* 0x00000001080b8836 */ /* 0x000fe20000000000 */
        /* <DEDUP_REMOVED lines=18> */
[----:B------:R-:W-:Y:S01]  /*0810*/  MOV R12, R32 ;  /* 0x00000020000c7202 */ /* 0x000fe20000000f00 */
[----:B------:R-:W-:Y:S01]  /*0820*/  IMAD.MOV.U32 R17, RZ, RZ, R27 ;  /* 0x000000ffff117224 */ /* 0x000fe200078e001b */
[----:B------:R-:W-:Y:S01]  /*0830*/  MOV R6, 0x860 ;  /* 0x0000086000067802 */ /* 0x000fe20000000f00 */
[----:B------:R-:W-:-:S07]  /*0840*/  IMAD.MOV.U32 R9, RZ, RZ, R25 ;  /* 0x000000ffff097224 */ /* 0x000fce00078e0019 */
[----:B------:R-:W-:Y:S05]  /*0850*/  CALL.REL.NOINC `($__internal_1_$__cuda_sm20_dsqrt_rn_f64_mediumpath_v1) ;  /* 0x0000001c00387944 */ /* 0x000fea0003c00000 */
[----:B------:R-:W-:Y:S01]  /*0860*/  IMAD.MOV.U32 R30, RZ, RZ, R12 ;  /* 0x000000ffff1e7224 */ /* 0x000fe200078e000c */
[----:B------:R-:W-:-:S07]  /*0870*/  MOV R31, R9 ;  /* 0x00000009001f7202 */ /* 0x000fce0000000f00 */
.L_x_142:
[----:B------:R-:W-:Y:S05]  /*0880*/  BSYNC.RECONVERGENT B1 ;  /* 0x0000000000017941 */ /* 0x000fea0003800200 */
.L_x_141:
[----:B------:R-:W2:Y:S04]  /*0890*/  LDG.E.64 R14, desc[UR8][R18.64+-0x8] ;  /* 0xfffff808120e7981 */ /* 0x000ea8000c1e1b00 */
[----:B------:R-:W3:Y:S01]  /*08a0*/  LDG.E.64 R12, desc[UR8][R18.64+-0x10] ;  /* 0xfffff008120c7981 */ /* 0x000ee2000c1e1b00 */
[----:B------:R-:W-:Y:S01]  /*08b0*/  IMAD.MOV.U32 R32, RZ, RZ, 0x0 ;  /* 0x00000000ff207424 */ /* 0x000fe200078e00ff */
[----:B------:R-:W-:Y:S01]  /*08c0*/  DSETP.GEU.AND P0, PT, R30, R28, PT ;  /* 0x0000001c1e00722a */ /* 0x000fe20003f0e000 */
[----:B------:R-:W-:Y:S01]  /*08d0*/  IMAD.MOV.U32 R33, RZ, RZ, 0x3fd80000 ;  /* 0x3fd80000ff217424 */ /* 0x000fe200078e00ff */
[----:B------:R-:W-:Y:S04]  /*08e0*/  BSSY.RECONVERGENT B1, `(.L_x_143) ;  /* 0x000001d000017945 */ /* 0x000fe80003800200 */
        /* <DEDUP_REMOVED lines=28> */
.L_x_144:
[----:B------:R-:W-:Y:S05]  /*0ab0*/  BSYNC.RECONVERGENT B1 ;  /* 0x0000000000017941 */ /* 0x000fea0003800200 */
.L_x_143:
        /* <DEDUP_REMOVED lines=8> */
[----:B------:R-:W-:Y:S01]  /*0b40*/  @!P0 IADD3 R11, PT, PT, R8, 0x3, RZ ;  /* 0x00000003080b8810 */ /* 0x000fe20007ffe0ff */
        /* <DEDUP_REMOVED lines=25> */
.L_x_146:
[----:B------:R-:W-:Y:S05]  /*0ce0*/  BSYNC.RECONVERGENT B1 ;  /* 0x0000000000017941 */ /* 0x000fea0003800200 */
.L_x_145:
[----:B------:R-:W2:Y:S04]  /*0cf0*/  LDG.E.64 R14, desc[UR8][R18.64+0x18] ;  /* 0x00001808120e7981 */ /* 0x000ea8000c1e1b00 */
[----:B------:R-:W3:Y:S01]  /*0d00*/  LDG.E.64 R12, desc[UR8][R18.64+0x10] ;  /* 0x00001008120c7981 */ /* 0x000ee2000c1e1b00 */
[----:B------:R-:W-:Y:S01]  /*0d10*/  MOV R32, 0x0 ;  /* 0x0000000000207802 */ /* 0x000fe20000000f00 */
[----:B------:R-:W-:Y:S01]  /*0d20*/  IMAD.MOV.U32 R33, RZ, RZ, 0x3fd80000 ;  /* 0x3fd80000ff217424 */ /* 0x000fe200078e00ff */
        /* <DEDUP_REMOVED lines=30> */
.L_x_148:
[----:B------:R-:W-:Y:S05]  /*0f10*/  BSYNC.RECONVERGENT B1 ;  /* 0x0000000000017941 */ /* 0x000fea0003800200 */
.L_x_147:
        /* <DEDUP_REMOVED lines=32> */
[----:B------:R-:W-:Y:S01]  /*1120*/  MOV R30, R12 ;  /* 0x0000000c001e7202 */ /* 0x000fe20000000f00 */
[----:B------:R-:W-:-:S07]  /*1130*/  IMAD.MOV.U32 R31, RZ, RZ, R9 ;  /* 0x000000ffff1f7224 */ /* 0x000fce00078e0009 */
.L_x_150:
[----:B------:R-:W-:Y:S05]  /*1140*/  BSYNC.RECONVERGENT B1 ;  /* 0x0000000000017941 */ /* 0x000fea0003800200 */
.L_x_149:
[----:B------:R-:W2:Y:S04]  /*1150*/  LDG.E.64 R14, desc[UR8][R18.64+0x38] ;  /* 0x00003808120e7981 */ /* 0x000ea8000c1e1b00 */
[----:B------:R-:W3:Y:S01]  /*1160*/  LDG.E.64 R12, desc[UR8][R18.64+0x30] ;  /* 0x00003008120c7981 */ /* 0x000ee2000c1e1b00 */
[----:B------:R-:W-:Y:S01]  /*1170*/  DSETP.GEU.AND P0, PT, R30, R28, PT ;  /* 0x0000001c1e00722a */ /* 0x000fe20003f0e000 */
[----:B------:R-:W-:Y:S05]  /*1180*/  BSSY.RECONVERGENT B1, `(.L_x_151) ;  /* 0x000001f000017945 */ /* 0x000fea0003800200 */
[----:B------:R-:W-:-:S02]  /*1190*/  FSEL R28, R30, R28, !P0 ;  /* 0x0000001c1e1c7208 */ /* 0x000fc40004000000 */
[----:B------:R-:W-:Y:S01]  /*11a0*/  FSEL R29, R31, R29, !P0 ;  /* 0x0000001d1f1d7208 */ /* 0x000fe20004000000 */
[----:B------:R-:W-:Y:S01]  /*11b0*/  IMAD.MOV.U32 R31, RZ, RZ, 0x3fd80000 ;  /* 0x3fd80000ff1f7424 */ /* 0x000fe200078e00ff */
[----:B------:R-:W-:-:S04]  /*11c0*/  MOV R30, 0x0 ;  /* 0x00000000001e7802 */ /* 0x000fc80000000f00 */
[----:B------:R-:W-:Y:S01]  /*11d0*/  @!P0 IADD3 R11, PT, PT, R8, 0x6, RZ ;  /* 0x00000006080b8810 */ /* 0x000fe20007ffe0ff */
        /* <DEDUP_REMOVED lines=23> */
[----:B------:R-:W-:Y:S01]  /*1350*/  IMAD.MOV.U32 R32, RZ, RZ, R12 ;  /* 0x000000ffff207224 */ /* 0x000fe200078e000c */
[----:B------:R-:W-:-:S07]  /*1360*/  MOV R33, R9 ;  /* 0x0000000900217202 */ /* 0x000fce0000000f00 */
.L_x_152:
[----:B------:R-:W-:Y:S05]  /*1370*/  BSYNC.RECONVERGENT B1 ;  /* 0x0000000000017941 */ /* 0x000fea0003800200 */
.L_x_151:
[----:B------:R-:W-:Y:S01]  /*1380*/  DSETP.GEU.AND P0, PT, R32, R28, PT ;  /* 0x0000001c2000722a */ /* 0x000fe20003f0e000 */
[----:B------:R-:W-:-:S04]  /*1390*/  IADD3 R18, P2, PT, R18, 0x80, RZ ;  /* 0x0000008012127810 */ /* 0x000fc80007f5e0ff */
[----:B------:R-:W-:Y:S02]  /*13a0*/  IADD3.X R19, PT, PT, RZ, R19, RZ, P2, !PT ;  /* 0x00000013ff137210 */ /* 0x000fe400017fe4ff */
[----:B------:R-:W-:Y:S02]  /*13b0*/  FSEL R28, R32, R28, !P0 ;  /* 0x0000001c201c7208 */ /* 0x000fe40004000000 */
[----:B------:R-:W-:-:S05]  /*13c0*/  FSEL R29, R33, R29, !P0 ;  /* 0x0000001d211d7208 */ /* 0x000fca0004000000 */
[C---:B------:R-:W-:Y:S02]  /*13d0*/  @!P0 VIADD R11, R8.reuse, 0x7 ;  /* 0x00000007080b8836 */ /* 0x040fe40000000000 */
[----:B------:R-:W-:-:S05]  /*13e0*/  VIADD R8, R8, 0x8 ;  /* 0x0000000808087836 */ /* 0x000fca0000000000 */
[----:B------:R-:W-:-:S13]  /*13f0*/  ISETP.NE.AND P1, PT, R8, R3, PT ;  /* 0x000000030800720c */ /* 0x000fda0003f25270 */
[----:B------:R-:W-:Y:S05]  /*1400*/  @P1 BRA `(.L_x_153) ;  /* 0xffffffec008c1947 */ /* 0x000fea000383ffff */
[----:B------:R-:W-:-:S07]  /*1410*/  IMAD.MOV.U32 R8, RZ, RZ, R3 ;  /* 0x000000ffff087224 */ /* 0x000fce00078e0003 */
.L_x_136:
[----:B------:R-:W-:-:S13]  /*1420*/  ISETP.NE.AND P0, PT, R5, RZ, PT ;  /* 0x000000ff0500720c */ /* 0x000fda0003f05270 */
[----:B------:R-:W-:Y:S05]  /*1430*/  @!P0 BRA `(.L_x_154) ;  /* 0x0000001000208947 */ /* 0x000fea0003800000 */
[----:B------:R-:W-:-:S13]  /*1440*/  ISETP.GE.U32.AND P0, PT, R0, 0x3, PT ;  /* 0x000000030000780c */ /* 0x000fda0003f06070 */
[----:B------:R-:W-:Y:S05]  /*1450*/  @!P0 BRA `(.L_x_155) ;  /* 0x0000000800488947 */ /* 0x000fea0003800000 */
[----:B------:R-:W0:Y:S02]  /*1460*/  LDC.64 R18, c[0x0][0x390] ;  /* 0x0000e400ff127b82 */ /* 0x000e240000000a00 */
[----:B0-----:R-:W-:-:S05]  /*1470*/  IMAD.WIDE.U32 R18, R8, 0x10, R18 ;  /* 0x0000001008127825 */ /* 0x001fca00078e0012 */
[----:B------:R-:W2:Y:S04]  /*1480*/  LDG.E.64 R14, desc[UR8][R18.64+0x8] ;  /* 0x00000808120e7981 */ /* 0x000ea8000c1e1b00 */
[----:B------:R-:W3:Y:S01]  /*1490*/  LDG.E.64 R12, desc[UR8][R18.64] ;  /* 0x00000008120c7981 */ /* 0x000ee2000c1e1b00 */
[----:B------:R-:W-:Y:S01]  /*14a0*/  MOV R32, 0x0 ;  /* 0x0000000000207802 */ /* 0x000fe20000000f00 */
[----:B------:R-:W-:Y:S01]  /*14b0*/  IMAD.MOV.U32 R33, RZ, RZ, 0x3fd80000 ;  /* 0x3fd80000ff217424 */ /* 0x000fe200078e00ff */
        /* <DEDUP_REMOVED lines=26> */
.L_x_157:
[----:B------:R-:W-:Y:S05]  /*1660*/  BSYNC.RECONVERGENT B1 ;  /* 0x0000000000017941 */ /* 0x000fea0003800200 */
.L_x_156:
        /* <DEDUP_REMOVED lines=8> */
[C---:B------:R-:W-:Y:S01]  /*16f0*/  SEL R10, R8.reuse, R11, !P0 ;  /* 0x0000000b080a7207 */ /* 0x040fe20004000000 */
[----:B------:R-:W-:Y:S01]  /*1700*/  VIADD R11, R8, 0x1 ;  /* 0x00000001080b7836 */ /* 0x000fe20000000000 */
        /* <DEDUP_REMOVED lines=25> */
.L_x_159:
[----:B------:R-:W-:Y:S05]  /*18a0*/  BSYNC.RECONVERGENT B1 ;  /* 0x0000000000017941 */ /* 0x000fea0003800200 */
.L_x_158:
[----:B------:R-:W2:Y:S04]  /*18b0*/  LDG.E.64 R14, desc[UR8][R18.64+0x28] ;  /* 0x00002808120e7981 */ /* 0x000ea8000c1e1b00 */
[----:B------:R-:W3:Y:S01]  /*18c0*/  LDG.E.64 R12, desc[UR8][R18.64+0x20] ;  /* 0x00002008120c7981 */ /* 0x000ee2000c1e1b00 */
[----:B------:R-:W-:Y:S01]  /*18d0*/  MOV R32, 0x0 ;  /* 0x0000000000207802 */ /* 0x000fe20000000f00 */
[----:B------:R-:W-:Y:S01]  /*18e0*/  IMAD.MOV.U32 R33, RZ, RZ, 0x3fd80000 ;  /* 0x3fd80000ff217424 */ /* 0x000fe200078e00ff */
[----:B------:R-:W-:Y:S01]  /*18f0*/  DSETP.GEU.AND P0, PT, R30, R28, PT ;  /* 0x0000001c1e00722a */ /* 0x000fe20003f0e000 */
[----:B------:R-:W-:Y:S05]  /*1900*/  BSSY.RECONVERGENT B1, `(.L_x_160) ;  /* 0x000001e000017945 */ /* 0x000fea0003800200 */
[----:B------:R-:W-:-:S02]  /*1910*/  FSEL R28, R30, R28, !P0 ;  /* 0x0000001c1e1c7208 */ /* 0x000fc40004000000 */
[----:B------:R-:W-:Y:S02]  /*1920*/  FSEL R29, R31, R29, !P0 ;  /* 0x0000001d1f1d7208 */ /* 0x000fe40004000000 */
[----:B------:R-:W-:Y:S01]  /*1930*/  SEL R10, R11, R10, !P0 ;  /* 0x0000000a0b0a7207 */ /* 0x000fe20004000000 */
[----:B------:R-:W-:Y:S01]  /*1940*/  VIADD R11, R8, 0x2 ;  /* 0x00000002080b7836 */ /* 0x000fe20000000000 */
        /* <DEDUP_REMOVED lines=25> */
.L_x_161:
[----:B------:R-:W-:Y:S05]  /*1ae0*/  BSYNC.RECONVERGENT B1 ;  /* 0x0000000000017941 */ /* 0x000fea0003800200 */
.L_x_160:
[----:B------:R-:W2:Y:S04]  /*1af0*/  LDG.E.64 R14, desc[UR8][R18.64+0x38] ;  /* 0x00003808120e7981 */ /* 0x000ea8000c1e1b00 */
[----:B------:R0:W3:Y:S01]  /*1b00*/  LDG.E.64 R12, desc[UR8][R18.64+0x30] ;  /* 0x00003008120c7981 */ /* 0x0000e2000c1e1b00 */
[----:B------:R-:W-:Y:S01]  /*1b10*/  IMAD.MOV.U32 R32, RZ, RZ, 0x0 ;  /* 0x00000000ff207424 */ /* 0x000fe200078e00ff */
[----:B------:R-:W-:Y:S01]  /*1b20*/  MOV R33, 0x3fd80000 ;  /* 0x3fd8000000217802 */ /* 0x000fe20000000f00 */
[----:B------:R-:W-:Y:S01]  /*1b30*/  DSETP.GEU.AND P0, PT, R30, R28, PT ;  /* 0x0000001c1e00722a */ /* 0x000fe20003f0e000 */
[----:B------:R-:W-:Y:S05]  /*1b40*/  BSSY.RECONVERGENT B1, `(.L_x_162) ;  /* 0x000001e000017945 */ /* 0x000fea0003800200 */
[----:B------:R-:W-:-:S02]  /*1b50*/  SEL R11, R11, R10, !P0 ;  /* 0x0000000a0b0b7207 */ /* 0x000fc40004000000 */
[----:B0-----:R-:W-:Y:S02]  /*1b60*/  FSEL R18, R30, R28, !P0 ;  /* 0x0000001c1e127208 */ /* 0x001fe40004000000 */
[----:B------:R-:W-:Y:S02]  /*1b70*/  FSEL R19, R31, R29, !P0 ;  /* 0x0000001d1f137208 */ /* 0x000fe40004000000 */
[----:B------:R-:W-:Y:S01]  /*1b80*/  IADD3 R10, PT, PT, R8, 0x3, RZ ;  /* 0x00000003080a7810 */ /* 0x000fe20007ffe0ff */
        /* <DEDUP_REMOVED lines=25> */
.L_x_163:
[----:B------:R-:W-:Y:S05]  /*1d20*/  BSYNC.RECONVERGENT B1 ;  /* 0x0000000000017941 */ /* 0x000fea0003800200 */
.L_x_162:
[----:B------:R-:W-:Y:S01]  /*1d30*/  DSETP.GEU.AND P0, PT, R28, R18, PT ;  /* 0x000000121c00722a */ /* 0x000fe20003f0e000 */
[----:B------:R-:W-:-:S05]  /*1d40*/  IADD3 R8, PT, PT, R8, 0x4, RZ ;  /* 0x0000000408087810 */ /* 0x000fca0007ffe0ff */
[----:B------:R-:W-:Y:S02]  /*1d50*/  FSEL R28, R28, R18, !P0 ;  /* 0x000000121c1c7208 */ /* 0x000fe40004000000 */
[----:B------:R-:W-:Y:S02]  /*1d60*/  FSEL R29, R29, R19, !P0 ;  /* 0x000000131d1d7208 */ /* 0x000fe40004000000 */
[----:B------:R-:W-:-:S07]  /*1d70*/  SEL R11, R10, R11, !P0 ;  /* 0x0000000b0a0b7207 */ /* 0x000fce0004000000 */
.L_x_155:
[----:B------:R-:W-:-:S13]  /*1d80*/  ISETP.NE.AND P0, PT, R4, RZ, PT ;  /* 0x000000ff0400720c */ /* 0x000fda0003f05270 */
[----:B------:R-:W-:Y:S05]  /*1d90*/  @!P0 BRA `(.L_x_154) ;  /* 0x0000000400c88947 */ /* 0x000fea0003800000 */
[----:B------:R-:W-:-:S13]  /*1da0*/  ISETP.NE.AND P0, PT, R4, 0x1, PT ;  /* 0x000000010400780c */ /* 0x000fda0003f05270 */
[----:B------:R-:W-:Y:S05]  /*1db0*/  @!P0 BRA `(.L_x_164) ;  /* 0x0000000400288947 */ /* 0x000fea0003800000 */
[----:B------:R-:W0:Y:S02]  /*1dc0*/  LDC.64 R18, c[0x0][0x390] ;  /* 0x0000e400ff127b82 */ /* 0x000e240000000a00 */
[----:B0-----:R-:W-:-:S05]  /*1dd0*/  IMAD.WIDE.U32 R18, R8, 0x10, R18 ;  /* 0x0000001008127825 */ /* 0x001fca00078e0012 */
        /* <DEDUP_REMOVED lines=30> */
.L_x_166:
[----:B------:R-:W-:Y:S05]  /*1fc0*/  BSYNC.RECONVERGENT B1 ;  /* 0x0000000000017941 */ /* 0x000fea0003800200 */
.L_x_165:
[----:B------:R-:W2:Y:S04]  /*1fd0*/  LDG.E.64 R14, desc[UR8][R18.64+0x18] ;  /* 0x00001808120e7981 */ /* 0x000ea8000c1e1b00 */
[----:B------:R0:W3:Y:S01]  /*1fe0*/  LDG.E.64 R12, desc[UR8][R18.64+0x10] ;  /* 0x00001008120c7981 */ /* 0x0000e2000c1e1b00 */
[----:B------:R-:W-:Y:S01]  /*1ff0*/  MOV R30, 0x0 ;  /* 0x00000000001e7802 */ /* 0x000fe20000000f00 */
[----:B------:R-:W-:Y:S01]  /*2000*/  IMAD.MOV.U32 R31, RZ, RZ, 0x3fd80000 ;  /* 0x3fd80000ff1f7424 */ /* 0x000fe200078e00ff */
[----:B------:R-:W-:Y:S01]  /*2010*/  DSETP.GEU.AND P0, PT, R32, R28, PT ;  /* 0x0000001c2000722a */ /* 0x000fe20003f0e000 */
[----:B------:R-:W-:Y:S01]  /*2020*/  BSSY.RECONVERGENT B1, `(.L_x_167) ;  /* 0x000001e000017945 */ /* 0x000fe20003800200 */
[----:B------:R-:W-:-:S04]  /*2030*/  VIADD R10, R8, 0x1 ;  /* 0x00000001080a7836 */ /* 0x000fc80000000000 */
[----:B------:R-:W-:Y:S02]  /*2040*/  SEL R11, R8, R11, !P0 ;  /* 0x0000000b080b7207 */ /* 0x000fe40004000000 */
[----:B0-----:R-:W-:Y:S02]  /*2050*/  FSEL R18, R32, R28, !P0 ;  /* 0x0000001c20127208 */ /* 0x001fe40004000000 */
[----:B------:R-:W-:Y:S01]  /*2060*/  FSEL R19, R33, R29, !P0 ;  /* 0x0000001d21137208 */ /* 0x000fe20004000000 */
        /* <DEDUP_REMOVED lines=25> */
.L_x_168:
[----:B------:R-:W-:Y:S05]  /*2200*/  BSYNC.RECONVERGENT B1 ;  /* 0x0000000000017941 */ /* 0x000fea0003800200 */
.L_x_167:
[----:B------:R-:W-:Y:S01]  /*2210*/  DSETP.GEU.AND P0, PT, R28, R18, PT ;  /* 0x000000121c00722a */ /* 0x000fe20003f0e000 */
[----:B------:R-:W-:-:S05]  /*2220*/  VIADD R8, R8, 0x2 ;  /* 0x0000000208087836 */ /* 0x000fca0000000000 */
[----:B------:R-:W-:Y:S02]  /*2230*/  FSEL R28, R28, R18, !P0 ;  /* 0x000000121c1c7208 */ /* 0x000fe40004000000 */
[----:B------:R-:W-:Y:S02]  /*2240*/  FSEL R29, R29, R19, !P0 ;  /* 0x000000131d1d7208 */ /* 0x000fe40004000000 */
[----:B------:R-:W-:-:S07]  /*2250*/  SEL R11, R10, R11, !P0 ;  /* 0x0000000b0a0b7207 */ /* 0x000fce0004000000 */
.L_x_164:
[----:B------:R-:W0:Y:S02]  /*2260*/  LDCU UR6, c[0x0][0x398] ;  /* 0x00007300ff0677ac */ /* 0x000e240008000800 */
[----:B0-----:R-:W-:-:S09]  /*2270*/  ULOP3.LUT UP0, URZ, UR6, 0x1, URZ, 0xc0, !UPT ;  /* 0x0000000106ff7892 */ /* 0x001fd2000f80c0ff */
[----:B------:R-:W-:Y:S05]  /*2280*/  BRA.U !UP0, `(.L_x_154) ;  /* 0x00000001088c7547 */ /* 0x000fea000b800000 */
        /* <DEDUP_REMOVED lines=32> */
.L_x_170:
[----:B------:R-:W-:Y:S05]  /*2490*/  BSYNC.RECONVERGENT B1 ;  /* 0x0000000000017941 */ /* 0x000fea0003800200 */
.L_x_169:
[----:B------:R-:W-:-:S06]  /*24a0*/  DSETP.GEU.AND P0, PT, R18, R28, PT ;  /* 0x0000001c1200722a */ /* 0x000fcc0003f0e000 */
[----:B------:R-:W-:-:S08]  /*24b0*/  SEL R11, R8, R11, !P0 ;  /* 0x0000000b080b7207 */ /* 0x000fd00004000000 */
.L_x_154:
[----:B------:R-:W0:Y:S01]  /*24c0*/  LDC.64 R8, c[0x0][0x3a0] ;  /* 0x0000e800ff087b82 */ /* 0x000e220000000a00 */
[----:B------:R-:W1:Y:S01]  /*24d0*/  LDCU UR6, c[0x0][0x388] ;  /* 0x00007100ff0677ac */ /* 0x000e620008000800 */
[----:B0-----:R-:W-:Y:S01]  /*24e0*/  IMAD.WIDE R8, R7, 0x4, R8 ;  /* 0x0000000407087825 */ /* 0x001fe200078e0208 */
[----:B------:R-:W-:-:S04]  /*24f0*/  IADD3 R7, PT, PT, R2, R7, RZ ;  /* 0x0000000702077210 */ /* 0x000fc80007ffe0ff */
[----:B------:R0:W-:Y:S01]  /*2500*/  STG.E desc[UR8][R8.64], R11 ;  /* 0x0000000b08007986 */ /* 0x0001e2000c101908 */
[----:B-1----:R-:W-:-:S13]  /*2510*/  ISETP.GE.AND P0, PT, R7, UR6, PT ;  /* 0x0000000607007c0c */ /* 0x002fda000bf06270 */
[----:B0-----:R-:W-:Y:S05]  /*2520*/  @!P0 BRA `(.L_x_171) ;  /* 0xffffffdc00088947 */ /* 0x001fea000383ffff */
[----:B------:R-:W-:Y:S05]  /*2530*/  EXIT ;  /* 0x000000000000794d */ /* 0x000fea0003800000 */
        .weak           $__internal_1_$__cuda_sm20_dsqrt_rn_f64_mediumpath_v1
        .type           $__internal_1_$__cuda_sm20_dsqrt_rn_f64_mediumpath_v1,@function
        .size           $__internal_1_$__cuda_sm20_dsqrt_rn_f64_mediumpath_v1,(.L_x_178 - $__internal_1_$__cuda_sm20_dsqrt_rn_f64_mediumpath_v1)
$__internal_1_$__cuda_sm20_dsqrt_rn_f64_mediumpath_v1:
[----:B------:R-:W-:Y:S01]  /*2540*/  ISETP.GE.U32.AND P0, PT, R16, -0x3400000, PT ;  /* 0xfcc000001000780c */ /* 0x000fe20003f06070 */
[----:B------:R-:W-:Y:S01]  /*2550*/  BSSY.RECONVERGENT B0, `(.L_x_172) ;  /* 0x0000025000007945 */ /* 0x000fe20003800200 */
[----:B------:R-:W-:Y:S02]  /*2560*/  IMAD.MOV.U32 R16, RZ, RZ, R26 ;  /* 0x000000ffff107224 */ /* 0x000fe400078e001a */
[----:B------:R-:W-:-:S09]  /*2570*/  IMAD.MOV.U32 R25, RZ, RZ, R9 ;  /* 0x000000ffff197224 */ /* 0x000fd200078e0009 */
[----:B------:R-:W-:Y:S05]  /*2580*/  @!P0 BRA `(.L_x_173) ;  /* 0x0000000000208947 */ /* 0x000fea0003800000 */
[----:B------:R-:W-:-:S10]  /*2590*/  DFMA.RM R14, R14, R12, R24 ;  /* 0x0000000c0e0e722b */ /* 0x000fd40000004018 */
[----:B------:R-:W-:-:S04]  /*25a0*/  IADD3 R12, P0, PT, R14, 0x1, RZ ;  /* 0x000000010e0c7810 */ /* 0x000fc80007f1e0ff */
[----:B------:R-:W-:-:S06]  /*25b0*/  IADD3.X R13, PT, PT, RZ, R15, RZ, P0, !PT ;  /* 0x0000000fff0d7210 */ /* 0x000fcc00007fe4ff */
[----:B------:R-:W-:-:S08]  /*25c0*/  DFMA.RP R16, -R14, R12, R16 ;  /* 0x0000000c0e10722b */ /* 0x000fd00000008110 */
[----:B------:R-:W-:-:S06]  /*25d0*/  DSETP.GT.AND P0, PT, R16, RZ, PT ;  /* 0x000000ff1000722a */ /* 0x000fcc0003f04000 */
[----:B------:R-:W-:Y:S02]  /*25e0*/  FSEL R12, R12, R14, P0 ;  /* 0x0000000e0c0c7208 */ /* 0x000fe40000000000 */
[----:B------:R-:W-:Y:S01]  /*25f0*/  FSEL R13, R13, R15, P0 ;  /* 0x0000000f0d0d7208 */ /* 0x000fe20000000000 */
[----:B------:R-:W-:Y:S06]  /*2600*/  BRA `(.L_x_174) ;  /* 0x0000000000647947 */ /* 0x000fec0003800000 */
.L_x_173:
[----:B------:R-:W-:-:S14]  /*2610*/  DSETP.NE.AND P0, PT, R16, RZ, PT ;  /* 0x000000ff1000722a */ /* 0x000fdc0003f05000 */
[----:B------:R-:W-:Y:S05]  /*2620*/  @!P0 BRA `(.L_x_175) ;  /* 0x0000000000588947 */ /* 0x000fea0003800000 */
[----:B------:R-:W-:-:S13]  /*2630*/  ISETP.GE.AND P0, PT, R17, RZ, PT ;  /* 0x000000ff1100720c */ /* 0x000fda0003f06270 */
[----:B------:R-:W-:Y:S02]  /*2640*/  @!P0 IMAD.MOV.U32 R12, RZ, RZ, 0x0 ;  /* 0x00000000ff0c8424 */ /* 0x000fe400078e00ff */
[----:B------:R-:W-:Y:S01]  /*2650*/  @!P0 IMAD.MOV.U32 R13, RZ, RZ, -0x80000 ;  /* 0xfff80000ff0d8424 */ /* 0x000fe200078e00ff */
[----:B------:R-:W-:Y:S06]  /*2660*/  @!P0 BRA `(.L_x_174) ;  /* 0x00000000004c8947 */ /* 0x000fec0003800000 */
[----:B------:R-:W-:-:S13]  /*2670*/  ISETP.GT.AND P0, PT, R17, 0x7fefffff, PT ;  /* 0x7fefffff1100780c */ /* 0x000fda0003f04270 */
[----:B------:R-:W-:Y:S05]  /*2680*/  @P0 BRA `(.L_x_175) ;  /* 0x0000000000400947 */ /* 0x000fea0003800000 */
[----:B------:R-:W-:Y:S01]  /*2690*/  DMUL R24, R16, 8.11296384146066816958e+31 ;  /* 0x4690000010187828 */ /* 0x000fe20000000000 */
[----:B------:R-:W-:Y:S01]  /*26a0*/  IMAD.MOV.U32 R14, RZ, RZ, 0x0 ;  /* 0x00000000ff0e7424 */ /* 0x000fe200078e00ff */
[----:B------:R-:W-:Y:S01]  /*26b0*/  MOV R16, RZ ;  /* 0x000000ff00107202 */ /* 0x000fe20000000f00 */
        /* <DEDUP_REMOVED lines=8> */
[----:B------:R-:W-:-:S06]  /*2740*/  IADD3 R15, PT, PT, R15, -0x100000, RZ ;  /* 0xfff000000f0f7810 */ /* 0x000fcc0007ffe0ff */
[----:B------:R-:W-:-:S08]  /*2750*/  DFMA R16, R12, -R12, R24 ;  /* 0x8000000c0c10722b */ /* 0x000fd00000000018 */
[----:B------:R-:W-:-:S10]  /*2760*/  DFMA R12, R14, R16, R12 ;  /* 0x000000100e0c722b */ /* 0x000fd4000000000c */
[----:B------:R-:W-:Y:S01]  /*2770*/  VIADD R13, R13, 0xfcb00000 ;  /* 0xfcb000000d0d7836 */ /* 0x000fe20000000000 */
[----:B------:R-:W-:Y:S06]  /*2780*/  BRA `(.L_x_174) ;  /* 0x0000000000047947 */ /* 0x000fec0003800000 */
.L_x_175:
[----:B------:R-:W-:-:S11]  /*2790*/  DADD R12, R16, R16 ;  /* 0x00000000100c7229 */ /* 0x000fd60000000010 */
.L_x_174:
[----:B------:R-:W-:Y:S05]  /*27a0*/  BSYNC.RECONVERGENT B0 ;  /* 0x0000000000007941 */ /* 0x000fea0003800200 */
.L_x_172:
[----:B------:R-:W-:Y:S01]  /*27b0*/  MOV R14, R6 ;  /* 0x00000006000e7202 */ /* 0x000fe20000000f00 */
[----:B------:R-:W-:Y:S02]  /*27c0*/  IMAD.MOV.U32 R15, RZ, RZ, 0x0 ;  /* 0x00000000ff0f7424 */ /* 0x000fe400078e00ff */
[----:B------:R-:W-:Y:S02]  /*27d0*/  IMAD.MOV.U32 R9, RZ, RZ, R13 ;  /* 0x000000ffff097224 */ /* 0x000fe400078e000d */
[----:B------:R-:W-:Y:S05]  /*27e0*/  RET.REL.NODEC R14 `(_Z17calculateClustersP5PointiS0_iPi) ;  /* 0xffffffd80e047950 */ /* 0x000fea0003c3ffff */
.L_x_176:
        /* <DEDUP_REMOVED lines=9> */
.L_x_178:


//--------------------- .nv.shared.reserved.0     --------------------------
	.section	.nv.shared.reserved.0,"aw",@nobits
	.weak		__nv_reservedSMEM_offset_0_alias
	.size		__nv_reservedSMEM_offset_0_alias, 0, 64
	.other		__nv_reservedSMEM_offset_0_alias,@"STO_CUDA_RESERVED_SHARED STV_DEFAULT"
__nv_reservedSMEM_offset_0_alias:
	.zero		0
	.zero		64


//--------------------- .nv.constant0._Z13updateMedoidsP5PointiS0_iPiPdi --------------------------
	.section	.nv.constant0._Z13updateMedoidsP5PointiS0_iPiPdi,"a",@progbits
	.sectionflags	@""
	.align	4
.nv.constant0._Z13updateMedoidsP5PointiS0_iPiPdi:
	.zero		948


//--------------------- .nv.constant0._Z17calculateClustersP5PointiS0_iPi --------------------------
	.section	.nv.constant0._Z17calculateClustersP5PointiS0_iPi,"a",@progbits
	.sectionflags	@""
	.align	4
.nv.constant0._Z17calculateClustersP5PointiS0_iPi:
	.zero		936


//--------------------- SYMBOLS --------------------------

	.type		.nv.reservedSmem.offset0,@object
	.size		.nv.reservedSmem.offset0,0x4
